//
// Generated by NVIDIA NVVM Compiler
//
// Compiler Build ID: CL-36424714
// Cuda compilation tools, release 13.0, V13.0.88
// Based on NVVM 20.0.0
//

.version 9.0
.target sm_100
.address_size 64

	// .globl	_Z25sp_mmad_shared_16832_testP6__halfS0_S0_Pj
// _ZZ25sp_mmad_shared_16832_testP6__halfS0_S0_PjE8A_shared has been demoted
// _ZZ25sp_mmad_shared_16832_testP6__halfS0_S0_PjE8B_shared has been demoted
// _ZZ25sp_mmad_shared_16832_testP6__halfS0_S0_PjE11meta_shared has been demoted

.visible .entry _Z25sp_mmad_shared_16832_testP6__halfS0_S0_Pj(
	.param .u64 .ptr .align 1 _Z25sp_mmad_shared_16832_testP6__halfS0_S0_Pj_param_0,
	.param .u64 .ptr .align 1 _Z25sp_mmad_shared_16832_testP6__halfS0_S0_Pj_param_1,
	.param .u64 .ptr .align 1 _Z25sp_mmad_shared_16832_testP6__halfS0_S0_Pj_param_2,
	.param .u64 .ptr .align 1 _Z25sp_mmad_shared_16832_testP6__halfS0_S0_Pj_param_3
)
{
	.reg .pred 	%p<14>;
	.reg .b16 	%rs<33>;
	.reg .b32 	%r<432>;
	.reg .b32 	%f<258>;
	.reg .b64 	%rd<84>;
	// demoted variable
	.shared .align 2 .b8 _ZZ25sp_mmad_shared_16832_testP6__halfS0_S0_PjE8A_shared[16384];
	// demoted variable
	.shared .align 2 .b8 _ZZ25sp_mmad_shared_16832_testP6__halfS0_S0_PjE8B_shared[16384];
	// demoted variable
	.shared .align 4 .b8 _ZZ25sp_mmad_shared_16832_testP6__halfS0_S0_PjE11meta_shared[2048];
	ld.param.u64 	%rd2, [_Z25sp_mmad_shared_16832_testP6__halfS0_S0_Pj_param_0];
	ld.param.u64 	%rd3, [_Z25sp_mmad_shared_16832_testP6__halfS0_S0_Pj_param_1];
	ld.param.u64 	%rd5, [_Z25sp_mmad_shared_16832_testP6__halfS0_S0_Pj_param_3];
	mov.u32 	%r1, %ctaid.x;
	mov.u32 	%r34, %ctaid.y;
	mov.u32 	%r3, %tid.x;
	mov.u32 	%r4, %tid.y;
	shr.u32 	%r5, %r4, 1;
	shl.b32 	%r6, %r4, 5;
	add.s32 	%r7, %r6, %r3;
	setp.gt.u32 	%p1, %r1, 11;
	setp.gt.u32 	%p2, %r34, 5;
	and.pred  	%p3, %p1, %p2;
	@%p3 bra 	$L__BB0_21;
	shl.b32 	%r35, %r34, 18;
	shl.b32 	%r8, %r7, 3;
	and.b32  	%r36, %r8, 24;
	or.b32  	%r9, %r36, %r35;
	and.b32  	%r10, %r7, 56;
	setp.gt.u32 	%p4, %r7, 511;
	@%p4 bra 	$L__BB0_3;
	shl.b32 	%r38, %r7, 9;
	and.b32  	%r39, %r38, 260096;
	add.s32 	%r40, %r9, %r39;
	mul.wide.u32 	%rd7, %r40, 2;
	add.s64 	%rd6, %rd2, %rd7;
	xor.b32  	%r41, %r8, %r10;
	shl.b32 	%r42, %r41, 1;
	mov.u32 	%r43, _ZZ25sp_mmad_shared_16832_testP6__halfS0_S0_PjE8A_shared;
	add.s32 	%r37, %r43, %r42;
	// begin inline asm
	cp.async.cg.shared.global [%r37], [%rd6], 16, 16;
	// end inline asm
$L__BB0_3:
	setp.gt.u32 	%p5, %r7, 255;
	@%p5 bra 	$L__BB0_5;
	add.s32 	%r45, %r8, 2048;
	shl.b32 	%r46, %r45, 6;
	and.b32  	%r47, %r46, 260096;
	add.s32 	%r48, %r9, %r47;
	mul.wide.u32 	%rd9, %r48, 2;
	add.s64 	%rd8, %rd2, %rd9;
	xor.b32  	%r49, %r45, %r10;
	shl.b32 	%r50, %r49, 1;
	mov.u32 	%r51, _ZZ25sp_mmad_shared_16832_testP6__halfS0_S0_PjE8A_shared;
	add.s32 	%r44, %r51, %r50;
	// begin inline asm
	cp.async.cg.shared.global [%r44], [%rd8], 16, 16;
	// end inline asm
$L__BB0_5:
	setp.gt.u32 	%p6, %r7, 511;
	shl.b32 	%r11, %r1, 6;
	and.b32  	%r52, %r8, 56;
	or.b32  	%r53, %r52, %r11;
	cvt.u64.u32 	%rd1, %r53;
	@%p6 bra 	$L__BB0_7;
	shr.u32 	%r55, %r7, 3;
	mul.lo.s32 	%r56, %r55, 768;
	cvt.u64.u32 	%rd11, %r56;
	add.s64 	%rd12, %rd1, %rd11;
	shl.b64 	%rd13, %rd12, 1;
	add.s64 	%rd10, %rd3, %rd13;
	xor.b32  	%r57, %r8, %r10;
	shl.b32 	%r58, %r57, 1;
	mov.u32 	%r59, _ZZ25sp_mmad_shared_16832_testP6__halfS0_S0_PjE8B_shared;
	add.s32 	%r54, %r59, %r58;
	// begin inline asm
	cp.async.cg.shared.global [%r54], [%rd10], 16, 16;
	// end inline asm
$L__BB0_7:
	setp.gt.u32 	%p7, %r7, 255;
	shl.b32 	%r60, %r7, 2;
	mov.u32 	%r61, _ZZ25sp_mmad_shared_16832_testP6__halfS0_S0_PjE11meta_shared;
	add.s32 	%r12, %r61, %r60;
	@%p7 bra 	$L__BB0_9;
	add.s32 	%r64, %r8, 2048;
	shr.u32 	%r65, %r64, 6;
	mul.lo.s32 	%r66, %r65, 768;
	cvt.u64.u32 	%rd16, %r66;
	add.s64 	%rd17, %rd1, %rd16;
	shl.b64 	%rd18, %rd17, 1;
	add.s64 	%rd14, %rd3, %rd18;
	xor.b32  	%r67, %r64, %r10;
	shl.b32 	%r68, %r67, 1;
	mov.u32 	%r69, _ZZ25sp_mmad_shared_16832_testP6__halfS0_S0_PjE8B_shared;
	add.s32 	%r62, %r69, %r68;
	// begin inline asm
	cp.async.cg.shared.global [%r62], [%rd14], 16, 16;
	// end inline asm
	shl.b32 	%r70, %r34, 14;
	add.s32 	%r71, %r70, %r7;
	mul.wide.u32 	%rd19, %r71, 4;
	add.s64 	%rd15, %rd5, %rd19;
	// begin inline asm
	cp.async.ca.shared.global [%r12], [%rd15], 4, 4;
	// end inline asm
$L__BB0_9:
	// begin inline asm
	cp.async.commit_group;
	// end inline asm
	shr.u32 	%r73, %r3, 1;
	and.b32  	%r74, %r73, 504;
	shl.b32 	%r75, %r5, 10;
	shl.b32 	%r76, %r3, 5;
	and.b32  	%r77, %r76, 480;
	or.b32  	%r78, %r75, %r77;
	add.s32 	%r79, %r74, %r78;
	and.b32  	%r80, %r73, 510;
	and.b32  	%r13, %r3, 3;
	add.s32 	%r81, %r80, %r13;
	and.b32  	%r14, %r6, 32;
	shl.b32 	%r82, %r3, 6;
	or.b32  	%r83, %r14, %r82;
	xor.b32  	%r15, %r8, %r10;
	add.s32 	%r84, %r8, 2048;
	xor.b32  	%r16, %r84, %r10;
	shl.b32 	%r85, %r3, 3;
	and.b32  	%r86, %r85, 56;
	shr.u32 	%r87, %r79, 3;
	and.b32  	%r88, %r87, 56;
	xor.b32  	%r17, %r88, %r79;
	and.b32  	%r90, %r6, 32704;
	add.s32 	%r18, %r81, %r90;
	or.b32  	%r91, %r83, 8;
	xor.b32  	%r19, %r86, %r91;
	or.b32  	%r92, %r83, 16;
	xor.b32  	%r20, %r86, %r92;
	or.b32  	%r93, %r83, 24;
	xor.b32  	%r21, %r86, %r93;
	add.s32 	%r94, %r79, 512;
	xor.b32  	%r22, %r88, %r94;
	add.s32 	%r95, %r79, 16;
	add.s32 	%r96, %r83, 2048;
	xor.b32  	%r23, %r86, %r96;
	shr.u32 	%r97, %r95, 3;
	and.b32  	%r98, %r97, 56;
	xor.b32  	%r24, %r98, %r95;
	add.s32 	%r99, %r83, 2056;
	shr.u32 	%r100, %r99, 3;
	and.b32  	%r101, %r100, 56;
	xor.b32  	%r25, %r101, %r99;
	add.s32 	%r102, %r83, 2064;
	shr.u32 	%r103, %r102, 3;
	and.b32  	%r104, %r103, 56;
	xor.b32  	%r26, %r104, %r102;
	add.s32 	%r105, %r83, 2072;
	shr.u32 	%r106, %r105, 3;
	and.b32  	%r107, %r106, 56;
	xor.b32  	%r27, %r107, %r105;
	add.s32 	%r108, %r79, 528;
	xor.b32  	%r28, %r98, %r108;
	mov.b32 	%r431, 0;
	mov.f32 	%f226, 0f00000000;
	shl.b32 	%r406, %r17, 1;
	shl.b32 	%r407, %r18, 2;
	shl.b32 	%r409, %r19, 1;
	shl.b32 	%r410, %r20, 1;
	shl.b32 	%r411, %r21, 1;
	shl.b32 	%r412, %r22, 1;
	shl.b32 	%r413, %r23, 1;
	shl.b32 	%r414, %r24, 1;
	shl.b32 	%r415, %r25, 1;
	shl.b32 	%r416, %r26, 1;
	shl.b32 	%r417, %r27, 1;
	shl.b32 	%r418, %r28, 1;
	cvt.u64.u32 	%rd22, %r9;
	mov.f32 	%f227, %f226;
	mov.f32 	%f228, %f226;
	mov.f32 	%f229, %f226;
	mov.f32 	%f230, %f226;
	mov.f32 	%f231, %f226;
	mov.f32 	%f232, %f226;
	mov.f32 	%f233, %f226;
	mov.f32 	%f234, %f226;
	mov.f32 	%f235, %f226;
	mov.f32 	%f236, %f226;
	mov.f32 	%f237, %f226;
	mov.f32 	%f238, %f226;
	mov.f32 	%f239, %f226;
	mov.f32 	%f240, %f226;
	mov.f32 	%f241, %f226;
	mov.f32 	%f242, %f226;
	mov.f32 	%f243, %f226;
	mov.f32 	%f244, %f226;
	mov.f32 	%f245, %f226;
	mov.f32 	%f246, %f226;
	mov.f32 	%f247, %f226;
	mov.f32 	%f248, %f226;
	mov.f32 	%f249, %f226;
	mov.f32 	%f250, %f226;
	mov.f32 	%f251, %f226;
	mov.f32 	%f252, %f226;
	mov.f32 	%f253, %f226;
	mov.f32 	%f254, %f226;
	mov.f32 	%f255, %f226;
	mov.f32 	%f256, %f226;
	mov.f32 	%f257, %f226;
$L__BB0_10:
	setp.eq.s32 	%p8, %r431, 63;
	@%p8 bra 	$L__BB0_19;
	setp.gt.u32 	%p9, %r7, 511;
	not.b32 	%r109, %r431;
	and.b32  	%r30, %r109, 1;
	shl.b32 	%r110, %r431, 13;
	not.b32 	%r111, %r110;
	and.b32  	%r112, %r111, 8192;
	mov.u32 	%r113, _ZZ25sp_mmad_shared_16832_testP6__halfS0_S0_PjE8A_shared;
	add.s32 	%r31, %r113, %r112;
	@%p9 bra 	$L__BB0_13;
	shl.b32 	%r115, %r431, 5;
	cvt.u64.u32 	%rd21, %r115;
	add.s64 	%rd23, %rd21, %rd22;
	shl.b32 	%r116, %r7, 9;
	and.b32  	%r117, %r116, 260096;
	cvt.u64.u32 	%rd24, %r117;
	add.s64 	%rd25, %rd23, %rd24;
	shl.b64 	%rd26, %rd25, 1;
	add.s64 	%rd27, %rd2, %rd26;
	add.s64 	%rd20, %rd27, 64;
	shl.b32 	%r118, %r15, 1;
	add.s32 	%r114, %r31, %r118;
	// begin inline asm
	cp.async.cg.shared.global [%r114], [%rd20], 16, 16;
	// end inline asm
$L__BB0_13:
	setp.gt.u32 	%p10, %r7, 255;
	@%p10 bra 	$L__BB0_15;
	shl.b32 	%r120, %r431, 5;
	cvt.u64.u32 	%rd29, %r120;
	add.s64 	%rd31, %rd29, %rd22;
	shl.b32 	%r121, %r7, 9;
	add.s32 	%r122, %r121, 131072;
	and.b32  	%r123, %r122, 260096;
	cvt.u64.u32 	%rd32, %r123;
	add.s64 	%rd33, %rd31, %rd32;
	shl.b64 	%rd34, %rd33, 1;
	add.s64 	%rd35, %rd2, %rd34;
	add.s64 	%rd28, %rd35, 64;
	shl.b32 	%r124, %r16, 1;
	add.s32 	%r119, %r31, %r124;
	// begin inline asm
	cp.async.cg.shared.global [%r119], [%rd28], 16, 16;
	// end inline asm
$L__BB0_15:
	shl.b32 	%r125, %r30, 13;
	mov.u32 	%r126, _ZZ25sp_mmad_shared_16832_testP6__halfS0_S0_PjE8B_shared;
	add.s32 	%r32, %r126, %r125;
	@%p9 bra 	$L__BB0_17;
	mul.lo.s32 	%r128, %r431, 49152;
	cvt.u64.u32 	%rd37, %r128;
	add.s64 	%rd38, %rd1, %rd37;
	shr.u32 	%r129, %r7, 3;
	mul.lo.s32 	%r130, %r129, 768;
	cvt.u64.u32 	%rd39, %r130;
	add.s64 	%rd40, %rd38, %rd39;
	shl.b64 	%rd41, %rd40, 1;
	add.s64 	%rd42, %rd3, %rd41;
	add.s64 	%rd36, %rd42, 98304;
	shl.b32 	%r131, %r15, 1;
	add.s32 	%r127, %r32, %r131;
	// begin inline asm
	cp.async.cg.shared.global [%r127], [%rd36], 16, 16;
	// end inline asm
$L__BB0_17:
	@%p10 bra 	$L__BB0_19;
	mul.lo.s32 	%r134, %r431, 49152;
	cvt.u64.u32 	%rd45, %r134;
	add.s64 	%rd46, %rd1, %rd45;
	shl.b32 	%r135, %r7, 3;
	add.s32 	%r136, %r135, 2048;
	shr.u32 	%r137, %r136, 6;
	mul.lo.s32 	%r138, %r137, 768;
	cvt.u64.u32 	%rd47, %r138;
	add.s64 	%rd48, %rd46, %rd47;
	shl.b64 	%rd49, %rd48, 1;
	add.s64 	%rd50, %rd3, %rd49;
	add.s64 	%rd43, %rd50, 98304;
	shl.b32 	%r139, %r16, 1;
	add.s32 	%r132, %r32, %r139;
	// begin inline asm
	cp.async.cg.shared.global [%r132], [%rd43], 16, 16;
	// end inline asm
	shl.b32 	%r140, %r30, 10;
	add.s32 	%r133, %r12, %r140;
	shl.b32 	%r141, %r431, 8;
	shl.b32 	%r142, %r34, 14;
	add.s32 	%r143, %r7, %r142;
	add.s32 	%r144, %r141, %r143;
	add.s32 	%r145, %r144, 256;
	mul.wide.u32 	%rd51, %r145, 4;
	add.s64 	%rd44, %rd5, %rd51;
	// begin inline asm
	cp.async.ca.shared.global [%r133], [%rd44], 4, 4;
	// end inline asm
$L__BB0_19:
	// begin inline asm
	cp.async.commit_group;
	// end inline asm
	// begin inline asm
	cp.async.wait_group 1;
	// end inline asm
	bar.sync 	0;
	shl.b32 	%r390, %r431, 13;
	and.b32  	%r391, %r390, 8192;
	mov.u32 	%r392, _ZZ25sp_mmad_shared_16832_testP6__halfS0_S0_PjE8A_shared;
	add.s32 	%r393, %r392, %r391;
	shl.b32 	%r394, %r431, 10;
	and.b32  	%r395, %r394, 1024;
	mov.u32 	%r396, _ZZ25sp_mmad_shared_16832_testP6__halfS0_S0_PjE11meta_shared;
	add.s32 	%r397, %r396, %r395;
	mov.u32 	%r398, _ZZ25sp_mmad_shared_16832_testP6__halfS0_S0_PjE8B_shared;
	add.s32 	%r399, %r398, %r391;
	shl.b32 	%r400, %r3, 6;
	or.b32  	%r401, %r14, %r400;
	shr.u32 	%r402, %r401, 3;
	and.b32  	%r403, %r402, 56;
	xor.b32  	%r404, %r403, %r401;
	shl.b32 	%r405, %r404, 1;
	add.s32 	%r216, %r399, %r405;
	add.s32 	%r150, %r393, %r406;
	// begin inline asm
	ldmatrix.sync.aligned.m8n8.x4.shared.b16 {%r146, %r147, %r148, %r149}, [%r150];
	// end inline asm
	add.s32 	%r408, %r397, %r407;
	ld.shared.u32 	%r206, [%r408];
	// begin inline asm
	ldmatrix.sync.aligned.m8n8.x4.trans.shared.b16 {%r151, %r152, %r153, %r154}, [%r216];
	// end inline asm
	// begin inline asm
	mma.sp.sync.aligned.m16n8k32.row.col.f32.f16.f16.f32
	{%f66, %f67, %f68, %f69},
{%r146, %r147, %r148, %r149},
{%r151, %r152, %r153, %r154},
{%f257, %f256, %f255, %f254}, %r206, 0x0;

	// end inline asm
	add.s32 	%r230, %r399, %r409;
	// begin inline asm
	ldmatrix.sync.aligned.m8n8.x4.trans.shared.b16 {%r165, %r166, %r167, %r168}, [%r230];
	// end inline asm
	// begin inline asm
	mma.sp.sync.aligned.m16n8k32.row.col.f32.f16.f16.f32
	{%f74, %f75, %f76, %f77},
{%r146, %r147, %r148, %r149},
{%r165, %r166, %r167, %r168},
{%f253, %f252, %f251, %f250}, %r206, 0x0;

	// end inline asm
	add.s32 	%r244, %r399, %r410;
	// begin inline asm
	ldmatrix.sync.aligned.m8n8.x4.trans.shared.b16 {%r179, %r180, %r181, %r182}, [%r244];
	// end inline asm
	// begin inline asm
	mma.sp.sync.aligned.m16n8k32.row.col.f32.f16.f16.f32
	{%f82, %f83, %f84, %f85},
{%r146, %r147, %r148, %r149},
{%r179, %r180, %r181, %r182},
{%f249, %f248, %f247, %f246}, %r206, 0x0;

	// end inline asm
	add.s32 	%r258, %r399, %r411;
	// begin inline asm
	ldmatrix.sync.aligned.m8n8.x4.trans.shared.b16 {%r193, %r194, %r195, %r196}, [%r258];
	// end inline asm
	// begin inline asm
	mma.sp.sync.aligned.m16n8k32.row.col.f32.f16.f16.f32
	{%f90, %f91, %f92, %f93},
{%r146, %r147, %r148, %r149},
{%r193, %r194, %r195, %r196},
{%f245, %f244, %f243, %f242}, %r206, 0x0;

	// end inline asm
	add.s32 	%r211, %r393, %r412;
	// begin inline asm
	ldmatrix.sync.aligned.m8n8.x4.shared.b16 {%r207, %r208, %r209, %r210}, [%r211];
	// end inline asm
	ld.shared.u32 	%r267, [%r408+128];
	// begin inline asm
	ldmatrix.sync.aligned.m8n8.x4.trans.shared.b16 {%r212, %r213, %r214, %r215}, [%r216];
	// end inline asm
	// begin inline asm
	mma.sp.sync.aligned.m16n8k32.row.col.f32.f16.f16.f32
	{%f98, %f99, %f100, %f101},
{%r207, %r208, %r209, %r210},
{%r212, %r213, %r214, %r215},
{%f241, %f240, %f239, %f238}, %r267, 0x0;

	// end inline asm
	// begin inline asm
	ldmatrix.sync.aligned.m8n8.x4.trans.shared.b16 {%r226, %r227, %r228, %r229}, [%r230];
	// end inline asm
	// begin inline asm
	mma.sp.sync.aligned.m16n8k32.row.col.f32.f16.f16.f32
	{%f106, %f107, %f108, %f109},
{%r207, %r208, %r209, %r210},
{%r226, %r227, %r228, %r229},
{%f237, %f236, %f235, %f234}, %r267, 0x0;

	// end inline asm
	// begin inline asm
	ldmatrix.sync.aligned.m8n8.x4.trans.shared.b16 {%r240, %r241, %r242, %r243}, [%r244];
	// end inline asm
	// begin inline asm
	mma.sp.sync.aligned.m16n8k32.row.col.f32.f16.f16.f32
	{%f114, %f115, %f116, %f117},
{%r207, %r208, %r209, %r210},
{%r240, %r241, %r242, %r243},
{%f233, %f232, %f231, %f230}, %r267, 0x0;

	// end inline asm
	// begin inline asm
	ldmatrix.sync.aligned.m8n8.x4.trans.shared.b16 {%r254, %r255, %r256, %r257}, [%r258];
	// end inline asm
	// begin inline asm
	mma.sp.sync.aligned.m16n8k32.row.col.f32.f16.f16.f32
	{%f122, %f123, %f124, %f125},
{%r207, %r208, %r209, %r210},
{%r254, %r255, %r256, %r257},
{%f229, %f228, %f227, %f226}, %r267, 0x0;

	// end inline asm
	add.s32 	%r338, %r399, %r413;
	add.s32 	%r272, %r393, %r414;
	// begin inline asm
	ldmatrix.sync.aligned.m8n8.x4.shared.b16 {%r268, %r269, %r270, %r271}, [%r272];
	// end inline asm
	ld.shared.u32 	%r328, [%r408+64];
	// begin inline asm
	ldmatrix.sync.aligned.m8n8.x4.trans.shared.b16 {%r273, %r274, %r275, %r276}, [%r338];
	// end inline asm
	// begin inline asm
	mma.sp.sync.aligned.m16n8k32.row.col.f32.f16.f16.f32
	{%f257, %f256, %f255, %f254},
{%r268, %r269, %r270, %r271},
{%r273, %r274, %r275, %r276},
{%f66, %f67, %f68, %f69}, %r328, 0x0;

	// end inline asm
	add.s32 	%r352, %r399, %r415;
	// begin inline asm
	ldmatrix.sync.aligned.m8n8.x4.trans.shared.b16 {%r287, %r288, %r289, %r290}, [%r352];
	// end inline asm
	// begin inline asm
	mma.sp.sync.aligned.m16n8k32.row.col.f32.f16.f16.f32
	{%f253, %f252, %f251, %f250},
{%r268, %r269, %r270, %r271},
{%r287, %r288, %r289, %r290},
{%f74, %f75, %f76, %f77}, %r328, 0x0;

	// end inline asm
	add.s32 	%r366, %r399, %r416;
	// begin inline asm
	ldmatrix.sync.aligned.m8n8.x4.trans.shared.b16 {%r301, %r302, %r303, %r304}, [%r366];
	// end inline asm
	// begin inline asm
	mma.sp.sync.aligned.m16n8k32.row.col.f32.f16.f16.f32
	{%f249, %f248, %f247, %f246},
{%r268, %r269, %r270, %r271},
{%r301, %r302, %r303, %r304},
{%f82, %f83, %f84, %f85}, %r328, 0x0;

	// end inline asm
	add.s32 	%r380, %r399, %r417;
	// begin inline asm
	ldmatrix.sync.aligned.m8n8.x4.trans.shared.b16 {%r315, %r316, %r317, %r318}, [%r380];
	// end inline asm
	// begin inline asm
	mma.sp.sync.aligned.m16n8k32.row.col.f32.f16.f16.f32
	{%f245, %f244, %f243, %f242},
{%r268, %r269, %r270, %r271},
{%r315, %r316, %r317, %r318},
{%f90, %f91, %f92, %f93}, %r328, 0x0;

	// end inline asm
	add.s32 	%r333, %r393, %r418;
	// begin inline asm
	ldmatrix.sync.aligned.m8n8.x4.shared.b16 {%r329, %r330, %r331, %r332}, [%r333];
	// end inline asm
	ld.shared.u32 	%r389, [%r408+192];
	// begin inline asm
	ldmatrix.sync.aligned.m8n8.x4.trans.shared.b16 {%r334, %r335, %r336, %r337}, [%r338];
	// end inline asm
	// begin inline asm
	mma.sp.sync.aligned.m16n8k32.row.col.f32.f16.f16.f32
	{%f241, %f240, %f239, %f238},
{%r329, %r330, %r331, %r332},
{%r334, %r335, %r336, %r337},
{%f98, %f99, %f100, %f101}, %r389, 0x0;

	// end inline asm
	// begin inline asm
	ldmatrix.sync.aligned.m8n8.x4.trans.shared.b16 {%r348, %r349, %r350, %r351}, [%r352];
	// end inline asm
	// begin inline asm
	mma.sp.sync.aligned.m16n8k32.row.col.f32.f16.f16.f32
	{%f237, %f236, %f235, %f234},
{%r329, %r330, %r331, %r332},
{%r348, %r349, %r350, %r351},
{%f106, %f107, %f108, %f109}, %r389, 0x0;

	// end inline asm
	// begin inline asm
	ldmatrix.sync.aligned.m8n8.x4.trans.shared.b16 {%r362, %r363, %r364, %r365}, [%r366];
	// end inline asm
	// begin inline asm
	mma.sp.sync.aligned.m16n8k32.row.col.f32.f16.f16.f32
	{%f233, %f232, %f231, %f230},
{%r329, %r330, %r331, %r332},
{%r362, %r363, %r364, %r365},
{%f114, %f115, %f116, %f117}, %r389, 0x0;

	// end inline asm
	// begin inline asm
	ldmatrix.sync.aligned.m8n8.x4.trans.shared.b16 {%r376, %r377, %r378, %r379}, [%r380];
	// end inline asm
	// begin inline asm
	mma.sp.sync.aligned.m16n8k32.row.col.f32.f16.f16.f32
	{%f229, %f228, %f227, %f226},
{%r329, %r330, %r331, %r332},
{%r376, %r377, %r378, %r379},
{%f122, %f123, %f124, %f125}, %r389, 0x0;

	// end inline asm
	bar.sync 	0;
	add.s32 	%r431, %r431, 1;
	setp.ne.s32 	%p13, %r431, 64;
	@%p13 bra 	$L__BB0_10;
	ld.param.u64 	%rd83, [_Z25sp_mmad_shared_16832_testP6__halfS0_S0_Pj_param_2];
	cvta.to.global.u64 	%rd52, %rd83;
	shl.b32 	%r419, %r34, 7;
	shl.b32 	%r420, %r5, 5;
	shr.u32 	%r421, %r3, 2;
	add.s32 	%r422, %r421, %r419;
	add.s32 	%r423, %r422, %r420;
	add.s32 	%r424, %r14, %r11;
	shl.b32 	%r425, %r13, 1;
	add.s32 	%r426, %r424, %r425;
	cvt.u64.u32 	%rd53, %r426;
	mul.wide.u32 	%rd54, %r423, 768;
	// begin inline asm
	{  cvt.rn.f16.f32 %rs1, %f257;}

	// end inline asm
	add.s64 	%rd55, %rd54, %rd53;
	shl.b64 	%rd56, %rd55, 1;
	add.s64 	%rd57, %rd52, %rd56;
	st.global.u16 	[%rd57], %rs1;
	// begin inline asm
	{  cvt.rn.f16.f32 %rs2, %f256;}

	// end inline asm
	st.global.u16 	[%rd57+2], %rs2;
	// begin inline asm
	{  cvt.rn.f16.f32 %rs3, %f255;}

	// end inline asm
	st.global.u16 	[%rd57+12288], %rs3;
	// begin inline asm
	{  cvt.rn.f16.f32 %rs4, %f254;}

	// end inline asm
	st.global.u16 	[%rd57+12290], %rs4;
	add.s32 	%r427, %r426, 8;
	cvt.u64.u32 	%rd58, %r427;
	// begin inline asm
	{  cvt.rn.f16.f32 %rs5, %f253;}

	// end inline asm
	st.global.u16 	[%rd57+16], %rs5;
	// begin inline asm
	{  cvt.rn.f16.f32 %rs6, %f252;}

	// end inline asm
	st.global.u16 	[%rd57+18], %rs6;
	// begin inline asm
	{  cvt.rn.f16.f32 %rs7, %f251;}

	// end inline asm
	add.s64 	%rd59, %rd54, %rd58;
	shl.b64 	%rd60, %rd59, 1;
	add.s64 	%rd61, %rd52, %rd60;
	st.global.u16 	[%rd61+12288], %rs7;
	// begin inline asm
	{  cvt.rn.f16.f32 %rs8, %f250;}

	// end inline asm
	st.global.u16 	[%rd61+12290], %rs8;
	add.s32 	%r428, %r426, 16;
	cvt.u64.u32 	%rd62, %r428;
	// begin inline asm
	{  cvt.rn.f16.f32 %rs9, %f249;}

	// end inline asm
	st.global.u16 	[%rd57+32], %rs9;
	// begin inline asm
	{  cvt.rn.f16.f32 %rs10, %f248;}

	// end inline asm
	st.global.u16 	[%rd57+34], %rs10;
	// begin inline asm
	{  cvt.rn.f16.f32 %rs11, %f247;}

	// end inline asm
	add.s64 	%rd63, %rd54, %rd62;
	shl.b64 	%rd64, %rd63, 1;
	add.s64 	%rd65, %rd52, %rd64;
	st.global.u16 	[%rd65+12288], %rs11;
	// begin inline asm
	{  cvt.rn.f16.f32 %rs12, %f246;}

	// end inline asm
	st.global.u16 	[%rd65+12290], %rs12;
	add.s32 	%r429, %r426, 24;
	cvt.u64.u32 	%rd66, %r429;
	// begin inline asm
	{  cvt.rn.f16.f32 %rs13, %f245;}

	// end inline asm
	st.global.u16 	[%rd57+48], %rs13;
	// begin inline asm
	{  cvt.rn.f16.f32 %rs14, %f244;}

	// end inline asm
	st.global.u16 	[%rd57+50], %rs14;
	// begin inline asm
	{  cvt.rn.f16.f32 %rs15, %f243;}

	// end inline asm
	add.s64 	%rd67, %rd54, %rd66;
	shl.b64 	%rd68, %rd67, 1;
	add.s64 	%rd69, %rd52, %rd68;
	st.global.u16 	[%rd69+12288], %rs15;
	// begin inline asm
	{  cvt.rn.f16.f32 %rs16, %f242;}

	// end inline asm
	st.global.u16 	[%rd69+12290], %rs16;
	add.s32 	%r430, %r423, 16;
	mul.wide.u32 	%rd70, %r430, 768;
	// begin inline asm
	{  cvt.rn.f16.f32 %rs17, %f241;}

	// end inline asm
	add.s64 	%rd71, %rd70, %rd53;
	shl.b64 	%rd72, %rd71, 1;
	add.s64 	%rd73, %rd52, %rd72;
	st.global.u16 	[%rd73], %rs17;
	// begin inline asm
	{  cvt.rn.f16.f32 %rs18, %f240;}

	// end inline asm
	st.global.u16 	[%rd73+2], %rs18;
	// begin inline asm
	{  cvt.rn.f16.f32 %rs19, %f239;}

	// end inline asm
	st.global.u16 	[%rd73+12288], %rs19;
	// begin inline asm
	{  cvt.rn.f16.f32 %rs20, %f238;}

	// end inline asm
	st.global.u16 	[%rd73+12290], %rs20;
	// begin inline asm
	{  cvt.rn.f16.f32 %rs21, %f237;}

	// end inline asm
	st.global.u16 	[%rd73+16], %rs21;
	// begin inline asm
	{  cvt.rn.f16.f32 %rs22, %f236;}

	// end inline asm
	st.global.u16 	[%rd73+18], %rs22;
	// begin inline asm
	{  cvt.rn.f16.f32 %rs23, %f235;}

	// end inline asm
	add.s64 	%rd74, %rd70, %rd58;
	shl.b64 	%rd75, %rd74, 1;
	add.s64 	%rd76, %rd52, %rd75;
	st.global.u16 	[%rd76+12288], %rs23;
	// begin inline asm
	{  cvt.rn.f16.f32 %rs24, %f234;}

	// end inline asm
	st.global.u16 	[%rd76+12290], %rs24;
	// begin inline asm
	{  cvt.rn.f16.f32 %rs25, %f233;}

	// end inline asm
	st.global.u16 	[%rd73+32], %rs25;
	// begin inline asm
	{  cvt.rn.f16.f32 %rs26, %f232;}

	// end inline asm
	st.global.u16 	[%rd73+34], %rs26;
	// begin inline asm
	{  cvt.rn.f16.f32 %rs27, %f231;}

	// end inline asm
	add.s64 	%rd77, %rd70, %rd62;
	shl.b64 	%rd78, %rd77, 1;
	add.s64 	%rd79, %rd52, %rd78;
	st.global.u16 	[%rd79+12288], %rs27;
	// begin inline asm
	{  cvt.rn.f16.f32 %rs28, %f230;}

	// end inline asm
	st.global.u16 	[%rd79+12290], %rs28;
	// begin inline asm
	{  cvt.rn.f16.f32 %rs29, %f229;}

	// end inline asm
	st.global.u16 	[%rd73+48], %rs29;
	// begin inline asm
	{  cvt.rn.f16.f32 %rs30, %f228;}

	// end inline asm
	st.global.u16 	[%rd73+50], %rs30;
	// begin inline asm
	{  cvt.rn.f16.f32 %rs31, %f227;}

	// end inline asm
	add.s64 	%rd80, %rd70, %rd66;
	shl.b64 	%rd81, %rd80, 1;
	add.s64 	%rd82, %rd52, %rd81;
	st.global.u16 	[%rd82+12288], %rs31;
	// begin inline asm
	{  cvt.rn.f16.f32 %rs32, %f226;}

	// end inline asm
	st.global.u16 	[%rd82+12290], %rs32;
$L__BB0_21:
	ret;

}


// ===== COMPILED SASS (sm_100) =====

	.target	sm_100

	.elftype	@"ET_EXEC"


//--------------------- .note.nv.tkinfo           --------------------------
	.section	.note.nv.tkinfo,"",@"SHT_NOTE"
	.sectionflags	@"SHF_NOTE_NV_TKINFO"
	.tkinfo
        /*0018*/ 	.word	0x00000002
        /*0030*/ 	.string	""
        /*0030*/ 	.string	"ptxas"
        /*0030*/ 	.string	"Cuda compilation tools, release 13.0, V13.0.88"
        /*0030*/ 	.string	"Build cuda_13.0.r13.0/compiler.36424714_0"
        /*0030*/ 	.string	"-arch sm_100 -m 64 "



//--------------------- .note.nv.cuinfo           --------------------------
	.section	.note.nv.cuinfo,"",@"SHT_NOTE"
	.sectionflags	@"SHF_NOTE_NV_CUINFO"
        /*0018*/ 	.short	0x0002
        /*001a*/ 	.short	0x0064
        /*001c*/ 	.short	0x0082
	.zero		2


//--------------------- .nv.info                  --------------------------
	.section	.nv.info,"",@"SHT_CUDA_INFO"
	.align	4


	//----- nvinfo : EIATTR_REGCOUNT
	.align		4
        /*0000*/ 	.byte	0x04, 0x2f
        /*0002*/ 	.short	(.L_1 - .L_0)
	.align		4
.L_0:
        /*0004*/ 	.word	index@(_Z25sp_mmad_shared_16832_testP6__halfS0_S0_Pj)
        /*0008*/ 	.word	0x0000005a


	//----- nvinfo : EIATTR_FRAME_SIZE
	.align		4
.L_1:
        /*000c*/ 	.byte	0x04, 0x11
        /*000e*/ 	.short	(.L_3 - .L_2)
	.align		4
.L_2:
        /*0010*/ 	.word	index@($__internal_0_$__cuda_sm_10x_hmma_mdata_m16n8k32)
        /*0014*/ 	.word	0x00000000


	//----- nvinfo : EIATTR_FRAME_SIZE
	.align		4
.L_3:
        /*0018*/ 	.byte	0x04, 0x11
        /*001a*/ 	.short	(.L_5 - .L_4)
	.align		4
.L_4:
        /*001c*/ 	.word	index@(_Z25sp_mmad_shared_16832_testP6__halfS0_S0_Pj)
        /*0020*/ 	.word	0x00000000


	//----- nvinfo : EIATTR_MIN_STACK_SIZE
	.align		4
.L_5:
        /*0024*/ 	.byte	0x04, 0x12
        /*0026*/ 	.short	(.L_7 - .L_6)
	.align		4
.L_6:
        /*0028*/ 	.word	index@(_Z25sp_mmad_shared_16832_testP6__halfS0_S0_Pj)
        /*002c*/ 	.word	0x00000000
.L_7:


//--------------------- .nv.compat                --------------------------
	.section	.nv.compat,"",@"SHT_CUDA_COMPAT_INFO"
	.align	4
        /*0000*/ 	.byte	0x02, 0x09, 0x00, 0x00, 0x02, 0x02, 0x01, 0x00, 0x02, 0x05, 0x05, 0x00, 0x03, 0x07, 0x01, 0x01
        /*0010*/ 	.byte	0x02, 0x03, 0x00, 0x00, 0x02, 0x06, 0x01, 0x00, 0x04, 0x0b, 0x08, 0x00, 0x09, 0x00, 0x00, 0x00
        /*0020*/ 	.byte	0x00, 0x00, 0x00, 0x00


//--------------------- .nv.info._Z25sp_mmad_shared_16832_testP6__halfS0_S0_Pj --------------------------
	.section	.nv.info._Z25sp_mmad_shared_16832_testP6__halfS0_S0_Pj,"",@"SHT_CUDA_INFO"
	.sectionflags	@""
	.align	4


	//----- nvinfo : EIATTR_CUDA_API_VERSION
	.align		4
        /*0000*/ 	.byte	0x04, 0x37
        /*0002*/ 	.short	(.L_9 - .L_8)
.L_8:
        /*0004*/ 	.word	0x00000082


	//----- nvinfo : EIATTR_KPARAM_INFO
	.align		4
.L_9:
        /*0008*/ 	.byte	0x04, 0x17
        /*000a*/ 	.short	(.L_11 - .L_10)
.L_10:
        /*000c*/ 	.word	0x00000000
        /*0010*/ 	.short	0x0003
        /*0012*/ 	.short	0x0018
        /*0014*/ 	.byte	0x00, 0xf5, 0x21, 0x00


	//----- nvinfo : EIATTR_KPARAM_INFO
	.align		4
.L_11:
        /*0018*/ 	.byte	0x04, 0x17
        /*001a*/ 	.short	(.L_13 - .L_12)
.L_12:
        /*001c*/ 	.word	0x00000000
        /*0020*/ 	.short	0x0002
        /*0022*/ 	.short	0x0010
        /*0024*/ 	.byte	0x00, 0xf5, 0x21, 0x00


	//----- nvinfo : EIATTR_KPARAM_INFO
	.align		4
.L_13:
        /*0028*/ 	.byte	0x04, 0x17
        /*002a*/ 	.short	(.L_15 - .L_14)
.L_14:
        /*002c*/ 	.word	0x00000000
        /*0030*/ 	.short	0x0001
        /*0032*/ 	.short	0x0008
        /*0034*/ 	.byte	0x00, 0xf5, 0x21, 0x00


	//----- nvinfo : EIATTR_KPARAM_INFO
	.align		4
.L_15:
        /*0038*/ 	.byte	0x04, 0x17
        /*003a*/ 	.short	(.L_17 - .L_16)
.L_16:
        /*003c*/ 	.word	0x00000000
        /*0040*/ 	.short	0x0000
        /*0042*/ 	.short	0x0000
        /*0044*/ 	.byte	0x00, 0xf5, 0x21, 0x00


	//----- nvinfo : EIATTR_SPARSE_MMA_MASK
	.align		4
.L_17:
        /*0048*/ 	.byte	0x03, 0x50
        /*004a*/ 	.short	0x0010


	//----- nvinfo : EIATTR_MAXREG_COUNT
	.align		4
        /*004c*/ 	.byte	0x03, 0x1b
        /*004e*/ 	.short	0x00ff


	//----- nvinfo : EIATTR_NUM_BARRIERS
	.align		4
        /*0050*/ 	.byte	0x02, 0x4c
        /*0052*/ 	.byte	0x01
	.zero		1


	//----- nvinfo : EIATTR_MERCURY_ISA_VERSION
	.align		4
        /*0054*/ 	.byte	0x03, 0x5f
        /*0056*/ 	.short	0x0101


	//----- nvinfo : EIATTR_COOP_GROUP_MASK_REGIDS
	.align		4
        /*0058*/ 	.byte	0x04, 0x29
        /*005a*/ 	.short	(.L_19 - .L_18)


	//   ....[0]....
.L_18:
        /*005c*/ 	.word	0xffffffff


	//   ....[1]....
        /*0060*/ 	.word	0xffffffff


	//   ....[2]....
        /*0064*/ 	.word	0xffffffff


	//   ....[3]....
        /*0068*/ 	.word	0xffffffff


	//   ....[4]....
        /*006c*/ 	.word	0xffffffff


	//   ....[5]....
        /*0070*/ 	.word	0xffffffff


	//----- nvinfo : EIATTR_COOP_GROUP_INSTR_OFFSETS
	.align		4
.L_19:
        /*0074*/ 	.byte	0x04, 0x28
        /*0076*/ 	.short	(.L_21 - .L_20)


	//   ....[0]....
.L_20:
        /*0078*/ 	.word	0x00001b70


	//   ....[1]....
        /*007c*/ 	.word	0x00001b80


	//   ....[2]....
        /*0080*/ 	.word	0x00001d20


	//   ....[3]....
        /*0084*/ 	.word	0x00001d30


	//   ....[4]....
        /*0088*/ 	.word	0x00001d40


	//   ....[5]....
        /*008c*/ 	.word	0x00001d50


	//----- nvinfo : EIATTR_VRC_CTA_INIT_COUNT
	.align		4
.L_21:
        /*0090*/ 	.byte	0x02, 0x4a
	.zero		1
	.zero		1


	//----- nvinfo : EIATTR_EXIT_INSTR_OFFSETS
	.align		4
        /*0094*/ 	.byte	0x04, 0x1c
        /*0096*/ 	.short	(.L_23 - .L_22)


	//   ....[0]....
.L_22:
        /*0098*/ 	.word	0x00000070


	//   ....[1]....
        /*009c*/ 	.word	0x00001b40


	//----- nvinfo : EIATTR_CRS_STACK_SIZE
	.align		4
.L_23:
        /*00a0*/ 	.byte	0x04, 0x1e
        /*00a2*/ 	.short	(.L_25 - .L_24)
.L_24:
        /*00a4*/ 	.word	0x00000000


	//----- nvinfo : EIATTR_CBANK_PARAM_SIZE
	.align		4
.L_25:
        /*00a8*/ 	.byte	0x03, 0x19
        /*00aa*/ 	.short	0x0020


	//----- nvinfo : EIATTR_PARAM_CBANK
	.align		4
        /*00ac*/ 	.byte	0x04, 0x0a
        /*00ae*/ 	.short	(.L_27 - .L_26)
	.align		4
.L_26:
        /*00b0*/ 	.word	index@(.nv.constant0._Z25sp_mmad_shared_16832_testP6__halfS0_S0_Pj)
        /*00b4*/ 	.short	0x0380
        /*00b6*/ 	.short	0x0020


	//----- nvinfo : EIATTR_SW_WAR
	.align		4
.L_27:
        /*00b8*/ 	.byte	0x04, 0x36
        /*00ba*/ 	.short	(.L_29 - .L_28)
.L_28:
        /*00bc*/ 	.word	0x00000008
.L_29:


//--------------------- .nv.callgraph             --------------------------
	.section	.nv.callgraph,"",@"SHT_CUDA_CALLGRAPH"
	.align	4
	.sectionentsize	8
	.align		4
        /*0000*/ 	.word	0x00000000
	.align		4
        /*0004*/ 	.word	0xffffffff
	.align		4
        /*0008*/ 	.word	0x00000000
	.align		4
        /*000c*/ 	.word	0xfffffffe
	.align		4
        /*0010*/ 	.word	0x00000000
	.align		4
        /*0014*/ 	.word	0xfffffffd
	.align		4
        /*0018*/ 	.word	0x00000000
	.align		4
        /*001c*/ 	.word	0xfffffffc


//--------------------- .text._Z25sp_mmad_shared_16832_testP6__halfS0_S0_Pj --------------------------
	.section	.text._Z25sp_mmad_shared_16832_testP6__halfS0_S0_Pj,"ax",@progbits
	.align	128
        .global         _Z25sp_mmad_shared_16832_testP6__halfS0_S0_Pj
        .type           _Z25sp_mmad_shared_16832_testP6__halfS0_S0_Pj,@function
        .size           _Z25sp_mmad_shared_16832_testP6__halfS0_S0_Pj,(.L_x_6 - _Z25sp_mmad_shared_16832_testP6__halfS0_S0_Pj)
        .other          _Z25sp_mmad_shared_16832_testP6__halfS0_S0_Pj,@"STO_CUDA_ENTRY STV_DEFAULT"
_Z25sp_mmad_shared_16832_testP6__halfS0_S0_Pj:
.text._Z25sp_mmad_shared_16832_testP6__halfS0_S0_Pj:
[----:B------:R-:W-:Y:S01]  /*0000*/  LDC R1, c[0x0][0x37c] ;  /* 0x0000df00ff017b82 */ /* 0x000fe20000000800 */
[----:B------:R-:W1:Y:S01]  /*0010*/  S2R R6, SR_CTAID.Y ;  /* 0x0000000000067919 */ /* 0x000e620000002600 */
[----:B------:R-:W2:Y:S01]  /*0020*/  S2R R71, SR_CTAID.X ;  /* 0x0000000000477919 */ /* 0x000ea20000002500 */
[----:B------:R-:W3:Y:S01]  /*0030*/  S2R R76, SR_TID.Y ;  /* 0x00000000004c7919 */ /* 0x000ee20000002200 */
[----:B------:R-:W4:Y:S01]  /*0040*/  S2R R5, SR_TID.X ;  /* 0x0000000000057919 */ /* 0x000f220000002100 */
[----:B-1----:R-:W-:Y:S02]  /*0050*/  ISETP.GT.U32.AND P0, PT, R6, 0x5, PT ;  /* 0x000000050600780c */ /* 0x002fe40003f04070 */
[----:B--2---:R-:W-:-:S13]  /*0060*/  ISETP.GT.U32.AND P1, PT, R71, 0xb, PT ;  /* 0x0000000b4700780c */ /* 0x004fda0003f24070 */
[----:B---34-:R-:W-:Y:S05]  /*0070*/  @P0 EXIT P1 ;  /* 0x000000000000094d */ /* 0x018fea0000800000 */
[----:B------:R-:W1:Y:S01]  /*0080*/  S2R R7, SR_CgaCtaId ;  /* 0x0000000000077919 */ /* 0x000e620000008800 */
[----:B------:R-:W-:Y:S01]  /*0090*/  IMAD.SHL.U32 R0, R76, 0x20, RZ ;  /* 0x000000204c007824 */ /* 0x000fe200078e00ff */
[----:B------:R-:W-:Y:S01]  /*00a0*/  MOV R2, 0x400 ;  /* 0x0000040000027802 */ /* 0x000fe20000000f00 */
[----:B------:R-:W-:Y:S01]  /*00b0*/  IMAD.SHL.U32 R3, R5, 0x20, RZ ;  /* 0x0000002005037824 */ /* 0x000fe200078e00ff */
[----:B------:R-:W-:Y:S01]  /*00c0*/  SHF.R.U32.HI R76, RZ, 0x1, R76 ;  /* 0x00000001ff4c7819 */ /* 0x000fe2000001164c */
[C---:B------:R-:W-:Y:S01]  /*00d0*/  IMAD.IADD R75, R0.reuse, 0x1, R5 ;  /* 0x00000001004b7824 */ /* 0x040fe200078e0205 */
[----:B------:R-:W-:Y:S01]  /*00e0*/  LOP3.LUT R66, R0, 0x20, RZ, 0xc0, !PT ;  /* 0x0000002000427812 */ /* 0x000fe200078ec0ff */
[----:B------:R-:W-:Y:S01]  /*00f0*/  VIADD R68, R2, 0x8000 ;  /* 0x0000800002447836 */ /* 0x000fe20000000000 */
[----:B------:R-:W-:Y:S01]  /*0100*/  LOP3.LUT R3, R3, 0x1e0, RZ, 0xc0, !PT ;  /* 0x000001e003037812 */ /* 0x000fe200078ec0ff */
[----:B------:R-:W-:Y:S01]  /*0110*/  IMAD.SHL.U32 R8, R5, 0x8, RZ ;  /* 0x0000000805087824 */ /* 0x000fe200078e00ff */
[C---:B------:R-:W-:Y:S01]  /*0120*/  ISETP.GT.U32.AND P0, PT, R75.reuse, 0x1ff, PT ;  /* 0x000001ff4b00780c */ /* 0x040fe20003f04070 */
[C---:B------:R-:W-:Y:S01]  /*0130*/  IMAD.SHL.U32 R74, R75.reuse, 0x8, RZ ;  /* 0x000000084b4a7824 */ /* 0x040fe200078e00ff */
[----:B------:R-:W-:Y:S01]  /*0140*/  ISETP.GT.U32.AND P1, PT, R75, 0xff, PT ;  /* 0x000000ff4b00780c */ /* 0x000fe20003f24070 */
[----:B------:R-:W-:Y:S01]  /*0150*/  IMAD R3, R76, 0x400, R3 ;  /* 0x000004004c037824 */ /* 0x000fe200078e0203 */
[----:B------:R-:W-:Y:S01]  /*0160*/  LOP3.LUT R9, R0, 0x7fc0, RZ, 0xc0, !PT ;  /* 0x00007fc000097812 */ /* 0x000fe200078ec0ff */
[----:B------:R-:W-:Y:S01]  /*0170*/  VIADD R70, R74, 0x800 ;  /* 0x000008004a467836 */ /* 0x000fe20000000000 */
[----:B------:R-:W-:Y:S01]  /*0180*/  LOP3.LUT R8, R8, 0x38, RZ, 0xc0, !PT ;  /* 0x0000003808087812 */ /* 0x000fe200078ec0ff */
[----:B------:R-:W-:Y:S01]  /*0190*/  IMAD.SHL.U32 R71, R71, 0x40, RZ ;  /* 0x0000004047477824 */ /* 0x000fe200078e00ff */
[----:B------:R-:W-:Y:S01]  /*01a0*/  LOP3.LUT R67, R5, 0x3, RZ, 0xc0, !PT ;  /* 0x0000000305437812 */ /* 0x000fe200078ec0ff */
[----:B------:R-:W2:Y:S01]  /*01b0*/  LDCU.64 UR8, c[0x0][0x358] ;  /* 0x00006b00ff0877ac */ /* 0x000ea20008000a00 */
[----:B------:R-:W-:-:S02]  /*01c0*/  LOP3.LUT R73, R74, 0x18, RZ, 0xc0, !PT ;  /* 0x000000184a497812 */ /* 0x000fc400078ec0ff */
[----:B------:R-:W-:Y:S02]  /*01d0*/  CS2R R30, SRZ ;  /* 0x00000000001e7805 */ /* 0x000fe4000001ff00 */
[--C-:B------:R-:W-:Y:S01]  /*01e0*/  LOP3.LUT R72, R74, 0x38, R75.reuse, 0x78, !PT ;  /* 0x000000384a487812 */ /* 0x100fe200078e784b */
[C---:B------:R-:W-:Y:S01]  /*01f0*/  @!P0 VIADD R17, R2.reuse, 0x4000 ;  /* 0x0000400002118836 */ /* 0x040fe20000000000 */
[----:B------:R-:W3:Y:S01]  /*0200*/  @!P0 LDC.64 R14, c[0x0][0x380] ;  /* 0x0000e000ff0e8b82 */ /* 0x000ee20000000a00 */
[----:B------:R-:W-:Y:S01]  /*0210*/  @!P1 VIADD R4, R2, 0x4000 ;  /* 0x0000400002049836 */ /* 0x000fe20000000000 */
[----:B------:R-:W-:Y:S01]  /*0220*/  @!P0 SHF.R.U32.HI R16, RZ, 0x3, R75 ;  /* 0x00000003ff108819 */ /* 0x000fe2000001164b */
[C---:B------:R-:W-:Y:S01]  /*0230*/  IMAD R73, R6.reuse, 0x40000, R73 ;  /* 0x0004000006497824 */ /* 0x040fe200078e0249 */
[----:B------:R-:W-:Y:S01]  /*0240*/  @!P1 SHF.R.U32.HI R20, RZ, 0x6, R70 ;  /* 0x00000006ff149819 */ /* 0x000fe20000011646 */
[----:B------:R-:W-:Y:S01]  /*0250*/  @!P1 IMAD R27, R6, 0x4000, R75 ;  /* 0x00004000061b9824 */ /* 0x000fe200078e024b */
[----:B------:R-:W-:Y:S01]  /*0260*/  LOP3.LUT R69, R71, 0x38, R74, 0xf8, !PT ;  /* 0x0000003847457812 */ /* 0x000fe200078ef84a */
[----:B------:R-:W-:Y:S01]  /*0270*/  @!P0 IMAD R16, R16, 0x300, RZ ;  /* 0x0000030010108824 */ /* 0x000fe200078e02ff */
[CC--:B-1----:R-:W-:Y:S01]  /*0280*/  @!P0 LEA R21, R7.reuse, R2.reuse, 0x18 ;  /* 0x0000000207158211 */ /* 0x0c2fe200078ec0ff */
[----:B------:R-:W1:Y:S01]  /*0290*/  @!P1 LDC.64 R12, c[0x0][0x380] ;  /* 0x0000e000ff0c9b82 */ /* 0x000e620000000a00 */
[----:B------:R-:W-:-:S02]  /*02a0*/  @!P1 LEA R25, R7, R2, 0x18 ;  /* 0x0000000207199211 */ /* 0x000fc400078ec0ff */
[----:B------:R-:W-:Y:S02]  /*02b0*/  CS2R R28, SRZ ;  /* 0x00000000001c7805 */ /* 0x000fe4000001ff00 */
[----:B------:R-:W-:Y:S01]  /*02c0*/  SHF.R.U32.HI R2, RZ, 0x1, R5 ;  /* 0x00000001ff027819 */ /* 0x000fe20000011605 */
[----:B------:R-:W-:Y:S01]  /*02d0*/  @!P0 IMAD R23, R72, 0x2, R21 ;  /* 0x0000000248178824 */ /* 0x000fe200078e0215 */
[C---:B------:R-:W-:Y:S02]  /*02e0*/  @!P0 LEA R17, R7.reuse, R17, 0x18 ;  /* 0x0000001107118211 */ /* 0x040fe400078ec0ff */
[----:B------:R-:W-:Y:S02]  /*02f0*/  CS2R R34, SRZ ;  /* 0x0000000000227805 */ /* 0x000fe4000001ff00 */
[----:B------:R-:W-:Y:S02]  /*0300*/  LEA R68, R7, R68, 0x18 ;  /* 0x0000004407447211 */ /* 0x000fe400078ec0ff */
[----:B------:R-:W-:-:S02]  /*0310*/  CS2R R32, SRZ ;  /* 0x0000000000207805 */ /* 0x000fc4000001ff00 */
[----:B------:R-:W-:Y:S01]  /*0320*/  LOP3.LUT R0, R2, 0x1f8, RZ, 0xc0, !PT ;  /* 0x000001f802007812 */ /* 0x000fe200078ec0ff */
[----:B------:R-:W-:Y:S01]  /*0330*/  @!P0 IMAD R17, R72, 0x2, R17 ;  /* 0x0000000248118824 */ /* 0x000fe200078e0211 */
[----:B------:R-:W-:Y:S01]  /*0340*/  @!P1 LEA R7, R7, R4, 0x18 ;  /* 0x0000000407079211 */ /* 0x000fe200078ec0ff */
[----:B------:R-:W-:Y:S01]  /*0350*/  IMAD R4, R5, 0x40, R66 ;  /* 0x0000004005047824 */ /* 0x000fe200078e0242 */
[----:B------:R-:W-:Y:S01]  /*0360*/  LOP3.LUT R64, R2, 0x1fe, RZ, 0xc0, !PT ;  /* 0x000001fe02407812 */ /* 0x000fe200078ec0ff */
[----:B------:R-:W-:Y:S01]  /*0370*/  IMAD.IADD R2, R0, 0x1, R3 ;  /* 0x0000000100027824 */ /* 0x000fe200078e0203 */
[----:B------:R-:W-:Y:S01]  /*0380*/  @!P0 IADD3 R16, P2, PT, R16, R69, RZ ;  /* 0x0000004510108210 */ /* 0x000fe20007f5e0ff */
[C---:B------:R-:W-:Y:S01]  /*0390*/  VIADD R63, R4.reuse, 0x8 ;  /* 0x00000008043f7836 */ /* 0x040fe20000000000 */
[----:B------:R-:W-:Y:S01]  /*03a0*/  IADD3 R64, PT, PT, R9, R64, R67 ;  /* 0x0000004009407210 */ /* 0x000fe20007ffe043 */
[C---:B------:R-:W-:Y:S01]  /*03b0*/  VIADD R3, R4.reuse, 0x10 ;  /* 0x0000001004037836 */ /* 0x040fe20000000000 */
[----:B------:R-:W-:Y:S01]  /*03c0*/  CS2R R38, SRZ ;  /* 0x0000000000267805 */ /* 0x000fe2000001ff00 */
[----:B------:R-:W-:Y:S01]  /*03d0*/  VIADD R61, R4, 0x18 ;  /* 0x00000018043d7836 */ /* 0x000fe20000000000 */
[----:B------:R-:W-:Y:S01]  /*03e0*/  LOP3.LUT R63, R8, R63, RZ, 0x3c, !PT ;  /* 0x0000003f083f7212 */ /* 0x000fe200078e3cff */
[----:B------:R-:W-:Y:S01]  /*03f0*/  VIADD R47, R4, 0x800 ;  /* 0x00000800042f7836 */ /* 0x000fe20000000000 */
[----:B------:R-:W-:Y:S01]  /*0400*/  LOP3.LUT R62, R8, R3, RZ, 0x3c, !PT ;  /* 0x00000003083e7212 */ /* 0x000fe200078e3cff */
[----:B------:R-:W-:Y:S01]  /*0410*/  VIADD R45, R4, 0x808 ;  /* 0x00000808042d7836 */ /* 0x000fe20000000000 */
[----:B------:R-:W-:Y:S01]  /*0420*/  LOP3.LUT R61, R8, R61, RZ, 0x3c, !PT ;  /* 0x0000003d083d7212 */ /* 0x000fe200078e3cff */
[----:B------:R-:W-:Y:S01]  /*0430*/  VIADD R46, R2, 0x10 ;  /* 0x00000010022e7836 */ /* 0x000fe20000000000 */
[----:B------:R-:W-:Y:S01]  /*0440*/  LOP3.LUT R47, R8, R47, RZ, 0x3c, !PT ;  /* 0x0000002f082f7212 */ /* 0x000fe200078e3cff */
[----:B------:R-:W-:Y:S01]  /*0450*/  VIADD R60, R2, 0x200 ;  /* 0x00000200023c7836 */ /* 0x000fe20000000000 */
[----:B------:R-:W-:Y:S01]  /*0460*/  SHF.R.U32.HI R8, RZ, 0x3, R2 ;  /* 0x00000003ff087819 */ /* 0x000fe20000011602 */
[C---:B------:R-:W-:Y:S01]  /*0470*/  VIADD R9, R4.reuse, 0x810 ;  /* 0x0000081004097836 */ /* 0x040fe20000000000 */
[----:B------:R-:W-:Y:S01]  /*0480*/  SHF.R.U32.HI R0, RZ, 0x3, R45 ;  /* 0x00000003ff007819 */ /* 0x000fe2000001162d */
[----:B------:R-:W-:Y:S01]  /*0490*/  VIADD R10, R4, 0x818 ;  /* 0x00000818040a7836 */ /* 0x000fe20000000000 */
[----:B------:R-:W-:Y:S01]  /*04a0*/  LOP3.LUT R65, R8, 0x38, RZ, 0xc0, !PT ;  /* 0x0000003808417812 */ /* 0x000fe200078ec0ff */
[----:B------:R-:W-:Y:S01]  /*04b0*/  IMAD R68, R75, 0x4, R68 ;  /* 0x000000044b447824 */ /* 0x000fe200078e0244 */
[----:B------:R-:W-:Y:S01]  /*04c0*/  LOP3.LUT R45, R45, 0x38, R0, 0x78, !PT ;  /* 0x000000382d2d7812 */ /* 0x000fe200078e7800 */
[----:B------:R-:W-:Y:S01]  /*04d0*/  @!P0 IMAD.SHL.U32 R0, R75, 0x200, RZ ;  /* 0x000002004b008824 */ /* 0x000fe200078e00ff */
[----:B------:R-:W-:-:S02]  /*04e0*/  SHF.R.U32.HI R8, RZ, 0x3, R46 ;  /* 0x00000003ff087819 */ /* 0x000fc4000001162e */
[----:B------:R-:W-:Y:S02]  /*04f0*/  CS2R R36, SRZ ;  /* 0x0000000000247805 */ /* 0x000fe4000001ff00 */
[C---:B------:R-:W-:Y:S02]  /*0500*/  LOP3.LUT R60, R65.reuse, R60, RZ, 0x3c, !PT ;  /* 0x0000003c413c7212 */ /* 0x040fe400078e3cff */
[----:B------:R-:W-:Y:S02]  /*0510*/  CS2R R42, SRZ ;  /* 0x00000000002a7805 */ /* 0x000fe4000001ff00 */
[----:B------:R-:W-:Y:S02]  /*0520*/  SHF.R.U32.HI R4, RZ, 0x3, R9 ;  /* 0x00000003ff047819 */ /* 0x000fe40000011609 */
[----:B------:R-:W-:Y:S02]  /*0530*/  CS2R R40, SRZ ;  /* 0x0000000000287805 */ /* 0x000fe4000001ff00 */
[----:B------:R-:W-:Y:S01]  /*0540*/  LOP3.LUT R65, R65, R2, RZ, 0x3c, !PT ;  /* 0x0000000241417212 */ /* 0x000fe200078e3cff */
[----:B------:R-:W-:Y:S01]  /*0550*/  VIADD R2, R2, 0x210 ;  /* 0x0000021002027836 */ /* 0x000fe20000000000 */
[----:B------:R-:W-:Y:S01]  /*0560*/  LOP3.LUT R11, R8, 0x38, RZ, 0xc0, !PT ;  /* 0x00000038080b7812 */ /* 0x000fe200078ec0ff */
[----:B------:R-:W4:Y:S01]  /*0570*/  LDCU.64 UR10, c[0x0][0x388] ;  /* 0x00007100ff0a77ac */ /* 0x000f220008000a00 */
[----:B------:R-:W-:-:S02]  /*0580*/  SHF.R.U32.HI R3, RZ, 0x3, R10 ;  /* 0x00000003ff037819 */ /* 0x000fc4000001160a */
[----:B------:R-:W-:Y:S02]  /*0590*/  @!P0 LOP3.LUT R0, R0, 0x3f800, RZ, 0xc0, !PT ;  /* 0x0003f80000008812 */ /* 0x000fe400078ec0ff */
[----:B------:R-:W-:Y:S02]  /*05a0*/  LOP3.LUT R4, R9, 0x38, R4, 0x78, !PT ;  /* 0x0000003809047812 */ /* 0x000fe400078e7804 */
[----:B------:R-:W5:Y:S01]  /*05b0*/  @!P0 LDC.64 R8, c[0x0][0x388] ;  /* 0x0000e200ff088b82 */ /* 0x000f620000000a00 */
[----:B------:R-:W-:Y:S01]  /*05c0*/  LOP3.LUT R3, R10, 0x38, R3, 0x78, !PT ;  /* 0x000000380a037812 */ /* 0x000fe200078e7803 */
[----:B------:R-:W-:Y:S01]  /*05d0*/  @!P0 IMAD.IADD R19, R73, 0x1, R0 ;  /* 0x0000000149138824 */ /* 0x000fe200078e0200 */
[C---:B------:R-:W-:Y:S01]  /*05e0*/  LOP3.LUT R46, R11.reuse, R46, RZ, 0x3c, !PT ;  /* 0x0000002e0b2e7212 */ /* 0x040fe200078e3cff */
[C---:B------:R-:W-:Y:S01]  /*05f0*/  @!P1 IMAD.SHL.U32 R0, R70.reuse, 0x40, RZ ;  /* 0x0000004046009824 */ /* 0x040fe200078e00ff */
[----:B------:R-:W-:Y:S01]  /*0600*/  LOP3.LUT R2, R11, R2, RZ, 0x3c, !PT ;  /* 0x000000020b027212 */ /* 0x000fe200078e3cff */
[----:B---3--:R-:W-:Y:S01]  /*0610*/  @!P0 IMAD.WIDE.U32 R18, R19, 0x2, R14 ;  /* 0x0000000213128825 */ /* 0x008fe200078e000e */
[----:B------:R-:W-:Y:S01]  /*0620*/  LOP3.LUT R70, R70, 0x38, R75, 0x78, !PT ;  /* 0x0000003846467812 */ /* 0x000fe200078e784b */
[----:B------:R-:W3:Y:S01]  /*0630*/  @!P1 LDC.64 R10, c[0x0][0x388] ;  /* 0x0000e200ff0a9b82 */ /* 0x000ee20000000a00 */
[----:B------:R-:W-:-:S02]  /*0640*/  @!P1 LOP3.LUT R0, R0, 0x3f800, RZ, 0xc0, !PT ;  /* 0x0003f80000009812 */ /* 0x000fc400078ec0ff */
[----:B------:R-:W-:Y:S01]  /*0650*/  @!PT LDS RZ, [RZ] ;  /* 0x00000000fffff984 */ /* 0x000fe20000000800 */
[----:B------:R-:W-:Y:S01]  /*0660*/  @!PT LDS RZ, [RZ] ;  /* 0x00000000fffff984 */ /* 0x000fe20000000800 */
[----:B------:R-:W-:Y:S01]  /*0670*/  @!PT LDS RZ, [RZ] ;  /* 0x00000000fffff984 */ /* 0x000fe20000000800 */
[----:B--2---:R2:W-:Y:S01]  /*0680*/  @!P0 LDGSTS.E.BYPASS.128 [R23], desc[UR8][R18.64] ;  /* 0x0000000012178fae */ /* 0x0045e2000b981808 */
[----:B------:R-:W-:Y:S02]  /*0690*/  @!P1 IMAD R25, R70, 0x2, R25 ;  /* 0x0000000246199824 */ /* 0x000fe400078e0219 */
[----:B------:R-:W-:Y:S02]  /*06a0*/  @!P1 IMAD.IADD R21, R73, 0x1, R0 ;  /* 0x0000000149159824 */ /* 0x000fe400078e0200 */
[----:B------:R-:W4:Y:S01]  /*06b0*/  @!P1 LDC.64 R14, c[0x0][0x398] ;  /* 0x0000e600ff0e9b82 */ /* 0x000f220000000a00 */
[----:B------:R-:W-:Y:S02]  /*06c0*/  @!P1 IMAD R0, R20, 0x300, RZ ;  /* 0x0000030014009824 */ /* 0x000fe400078e02ff */
[----:B-1----:R-:W-:-:S03]  /*06d0*/  @!P1 IMAD.WIDE.U32 R12, R21, 0x2, R12 ;  /* 0x00000002150c9825 */ /* 0x002fc600078e000c */
[----:B------:R-:W-:Y:S01]  /*06e0*/  @!P1 IADD3 R0, P3, PT, R0, R69, RZ ;  /* 0x0000004500009210 */ /* 0x000fe20007f7e0ff */
[----:B------:R-:W-:Y:S01]  /*06f0*/  @!P0 IMAD.X R21, RZ, RZ, RZ, P2 ;  /* 0x000000ffff158224 */ /* 0x000fe200010e06ff */
[----:B-----5:R-:W-:Y:S01]  /*0700*/  @!P0 LEA R20, P2, R16, R8, 0x1 ;  /* 0x0000000810148211 */ /* 0x020fe200078408ff */
[----:B------:R-:W-:Y:S01]  /*0710*/  @!P1 IMAD R7, R70, 0x2, R7 ;  /* 0x0000000246079824 */ /* 0x000fe200078e0207 */
[----:B------:R1:W-:Y:S01]  /*0720*/  @!P1 LDGSTS.E.BYPASS.128 [R25], desc[UR8][R12.64] ;  /* 0x000000000c199fae */ /* 0x0003e2000b981808 */
[----:B------:R-:W-:Y:S01]  /*0730*/  @!P1 IMAD.X R8, RZ, RZ, RZ, P3 ;  /* 0x000000ffff089224 */ /* 0x000fe200018e06ff */
[----:B------:R-:W-:Y:S02]  /*0740*/  @!P0 LEA.HI.X R21, R16, R9, R21, 0x1, P2 ;  /* 0x0000000910158211 */ /* 0x000fe400010f0c15 */
[----:B--2---:R-:W-:Y:S02]  /*0750*/  CS2R R18, SRZ ;  /* 0x0000000000127805 */ /* 0x004fe4000001ff00 */
[----:B------:R-:W-:-:S02]  /*0760*/  CS2R R22, SRZ ;  /* 0x0000000000167805 */ /* 0x000fc4000001ff00 */
[C---:B---3--:R-:W-:Y:S01]  /*0770*/  @!P1 LEA R10, P3, R0.reuse, R10, 0x1 ;  /* 0x0000000a000a9211 */ /* 0x048fe200078608ff */
[----:B------:R2:W-:Y:S03]  /*0780*/  @!P0 LDGSTS.E.BYPASS.128 [R17], desc[UR8][R20.64] ;  /* 0x0000000014118fae */ /* 0x0005e6000b981808 */
[----:B------:R-:W-:Y:S01]  /*0790*/  @!P1 LEA.HI.X R11, R0, R11, R8, 0x1, P3 ;  /* 0x0000000b000b9211 */ /* 0x000fe200018f0c08 */
[----:B------:R-:W-:Y:S01]  /*07a0*/  IMAD.MOV.U32 R0, RZ, RZ, RZ ;  /* 0x000000ffff007224 */ /* 0x000fe200078e00ff */
[----:B-1----:R-:W-:Y:S02]  /*07b0*/  CS2R R12, SRZ ;  /* 0x00000000000c7805 */ /* 0x002fe4000001ff00 */
[----:B------:R-:W-:Y:S01]  /*07c0*/  CS2R R24, SRZ ;  /* 0x0000000000187805 */ /* 0x000fe2000001ff00 */
[----:B----4-:R-:W-:Y:S01]  /*07d0*/  @!P1 IMAD.WIDE.U32 R8, R27, 0x4, R14 ;  /* 0x000000041b089825 */ /* 0x010fe200078e000e */
[----:B------:R1:W-:Y:S01]  /*07e0*/  @!P1 LDGSTS.E.BYPASS.128 [R7], desc[UR8][R10.64] ;  /* 0x000000000a079fae */ /* 0x0003e2000b981808 */
[----:B------:R-:W-:-:S02]  /*07f0*/  CS2R R14, SRZ ;  /* 0x00000000000e7805 */ /* 0x000fc4000001ff00 */
[----:B------:R-:W-:Y:S01]  /*0800*/  CS2R R26, SRZ ;  /* 0x00000000001a7805 */ /* 0x000fe2000001ff00 */
[----:B------:R1:W-:Y:S01]  /*0810*/  @!P1 LDGSTS.E [R68], desc[UR8][R8.64] ;  /* 0x0000000008449fae */ /* 0x0003e2000b9a1008 */
[----:B--2---:R-:W-:Y:S02]  /*0820*/  CS2R R16, SRZ ;  /* 0x0000000000107805 */ /* 0x004fe4000001ff00 */
[----:B------:R-:W-:Y:S01]  /*0830*/  CS2R R20, SRZ ;  /* 0x0000000000147805 */ /* 0x000fe2000001ff00 */
[----:B------:R-:W0:Y:S06]  /*0840*/  LDGDEPBAR ;  /* 0x00000000000079af */ /* 0x000e2c0000000000 */
.L_x_4:
[----:B------:R-:W-:-:S13]  /*0850*/  ISETP.NE.AND P0, PT, R0, 0x3f, PT ;  /* 0x0000003f0000780c */ /* 0x000fda0003f05270 */
[----:B------:R-:W-:Y:S05]  /*0860*/  @!P0 BRA `(.L_x_0) ;  /* 0x0000000400348947 */ /* 0x000fea0003800000 */
[C---:B------:R-:W-:Y:S01]  /*0870*/  ISETP.GT.U32.AND P1, PT, R75.reuse, 0x1ff, PT ;  /* 0x000001ff4b00780c */ /* 0x040fe20003f24070 */
[----:B------:R-:W2:Y:S01]  /*0880*/  S2R R53, SR_CgaCtaId ;  /* 0x0000000000357919 */ /* 0x000ea20000008800 */
[----:B------:R-:W-:Y:S01]  /*0890*/  ISETP.GT.U32.AND P0, PT, R75, 0xff, PT ;  /* 0x000000ff4b00780c */ /* 0x000fe20003f04070 */
[----:B------:R-:W-:Y:S01]  /*08a0*/  BSSY.RECONVERGENT B0, `(.L_x_1) ;  /* 0x0000030000007945 */ /* 0x000fe20003800200 */
[----:B------:R-:W-:-:S09]  /*08b0*/  MOV R52, 0x400 ;  /* 0x0000040000347802 */ /* 0x000fd20000000f00 */
[----:B-1----:R-:W1:Y:S01]  /*08c0*/  @!P1 LDC.64 R10, c[0x0][0x380] ;  /* 0x0000e000ff0a9b82 */ /* 0x002e620000000a00 */
[C---:B------:R-:W-:Y:S01]  /*08d0*/  @!P1 IMAD.SHL.U32 R48, R75.reuse, 0x200, RZ ;  /* 0x000002004b309824 */ /* 0x040fe200078e00ff */
[----:B------:R-:W-:Y:S01]  /*08e0*/  @!P0 LEA R7, R75, 0x20000, 0x9 ;  /* 0x000200004b078811 */ /* 0x000fe200078e48ff */
[C---:B------:R-:W-:Y:S02]  /*08f0*/  @!P1 IMAD.SHL.U32 R44, R0.reuse, 0x20, RZ ;  /* 0x00000020002c9824 */ /* 0x040fe400078e00ff */
[----:B------:R-:W-:Y:S01]  /*0900*/  @!P0 IMAD.SHL.U32 R50, R0, 0x20, RZ ;  /* 0x0000002000328824 */ /* 0x000fe200078e00ff */
[----:B------:R-:W-:Y:S02]  /*0910*/  @!P1 LOP3.LUT R49, R48, 0x3f800, RZ, 0xc0, !PT ;  /* 0x0003f80030319812 */ /* 0x000fe400078ec0ff */
[----:B------:R-:W3:Y:S01]  /*0920*/  @!P0 LDC.64 R8, c[0x0][0x380] ;  /* 0x0000e000ff088b82 */ /* 0x000ee20000000a00 */
[----:B------:R-:W-:Y:S01]  /*0930*/  @!P0 LOP3.LUT R48, R7, 0x3f800, RZ, 0xc0, !PT ;  /* 0x0003f80007308812 */ /* 0x000fe200078ec0ff */
[----:B------:R-:W-:Y:S01]  /*0940*/  IMAD.SHL.U32 R7, R0, 0x2000, RZ ;  /* 0x0000200000077824 */ /* 0x000fe200078e00ff */
[----:B------:R-:W-:-:S02]  /*0950*/  @!P1 IADD3 R49, P2, P3, R49, R44, R73 ;  /* 0x0000002c31319210 */ /* 0x000fc40007b5e049 */
[----:B------:R-:W-:Y:S02]  /*0960*/  @!P0 IADD3 R48, P4, P5, R48, R50, R73 ;  /* 0x0000003230308210 */ /* 0x000fe40007d9e049 */
[----:B------:R-:W-:Y:S02]  /*0970*/  LOP3.LUT R7, R7, 0x2000, RZ, 0xc, !PT ;  /* 0x0000200007077812 */ /* 0x000fe400078e0cff */
[----:B------:R-:W-:Y:S02]  /*0980*/  @!P1 IADD3.X R50, PT, PT, RZ, RZ, RZ, P2, P3 ;  /* 0x000000ffff329210 */ /* 0x000fe400017e64ff */
[----:B------:R-:W-:Y:S02]  /*0990*/  @!P0 IADD3.X R44, PT, PT, RZ, RZ, RZ, P4, P5 ;  /* 0x000000ffff2c8210 */ /* 0x000fe400027ea4ff */
[----:B--2---:R-:W-:Y:S01]  /*09a0*/  LEA R54, R53, R52, 0x18 ;  /* 0x0000003435367211 */ /* 0x004fe200078ec0ff */
[----:B------:R-:W-:Y:S01]  /*09b0*/  VIADD R52, R52, 0x4000 ;  /* 0x0000400034347836 */ /* 0x000fe20000000000 */
[----:B-1----:R-:W-:-:S03]  /*09c0*/  @!P1 LEA R10, P2, R49, R10, 0x1 ;  /* 0x0000000a310a9211 */ /* 0x002fc600078408ff */
[----:B------:R-:W-:Y:S01]  /*09d0*/  IMAD.IADD R51, R54, 0x1, R7 ;  /* 0x0000000136337824 */ /* 0x000fe200078e0207 */
[----:B------:R-:W-:Y:S02]  /*09e0*/  LEA R52, R53, R52, 0x18 ;  /* 0x0000003435347211 */ /* 0x000fe400078ec0ff */
[----:B------:R-:W-:Y:S01]  /*09f0*/  @!P1 LEA.HI.X R11, R49, R11, R50, 0x1, P2 ;  /* 0x0000000b310b9211 */ /* 0x000fe200010f0c32 */
[--C-:B------:R-:W-:Y:S01]  /*0a00*/  @!P1 IMAD R7, R72, 0x2, R51.reuse ;  /* 0x0000000248079824 */ /* 0x100fe200078e0233 */
[----:B---3--:R-:W-:Y:S01]  /*0a10*/  @!P0 LEA R8, P3, R48, R8, 0x1 ;  /* 0x0000000830088211 */ /* 0x008fe200078608ff */
[----:B------:R-:W-:Y:S01]  /*0a20*/  @!P0 IMAD R49, R70, 0x2, R51 ;  /* 0x0000000246318824 */ /* 0x000fe200078e0233 */
[----:B------:R-:W-:Y:S02]  /*0a30*/  LOP3.LUT R51, R0, 0x1, RZ, 0xc, !PT ;  /* 0x0000000100337812 */ /* 0x000fe400078e0cff */
[----:B------:R-:W-:Y:S01]  /*0a40*/  @!PT LDS RZ, [RZ] ;  /* 0x00000000fffff984 */ /* 0x000fe20000000800 */
[----:B------:R-:W-:Y:S01]  /*0a50*/  @!PT LDS RZ, [RZ] ;  /* 0x00000000fffff984 */ /* 0x000fe20000000800 */
[----:B------:R-:W-:Y:S01]  /*0a60*/  @!PT LDS RZ, [RZ] ;  /* 0x00000000fffff984 */ /* 0x000fe20000000800 */
[----:B------:R1:W-:Y:S01]  /*0a70*/  @!P1 LDGSTS.E.BYPASS.128 [R7], desc[UR8][R10.64+0x40] ;  /* 0x000000400a079fae */ /* 0x0003e2000b981808 */
[----:B------:R-:W-:-:S02]  /*0a80*/  @!P0 LEA.HI.X R9, R48, R9, R44, 0x1, P3 ;  /* 0x0000000930098211 */ /* 0x000fc400018f0c2c */
[----:B------:R-:W-:-:S03]  /*0a90*/  IMAD R53, R51, 0x2000, R52 ;  /* 0x0000200033357824 */ /* 0x000fc600078e0234 */
[----:B------:R1:W-:Y:S01]  /*0aa0*/  @!P0 LDGSTS.E.BYPASS.128 [R49], desc[UR8][R8.64+0x40] ;  /* 0x0000004008318fae */ /* 0x0003e2000b981808 */
[----:B------:R-:W-:Y:S05]  /*0ab0*/  @P1 BRA `(.L_x_2) ;  /* 0x0000000000381947 */ /* 0x000fea0003800000 */
[----:B-1----:R-:W-:Y:S01]  /*0ac0*/  SHF.R.U32.HI R7, RZ, 0x3, R75 ;  /* 0x00000003ff077819 */ /* 0x002fe2000001164b */
[----:B------:R-:W-:-:S04]  /*0ad0*/  IMAD R8, R0, 0xc000, RZ ;  /* 0x0000c00000087824 */ /* 0x000fc800078e02ff */
[----:B------:R-:W-:-:S05]  /*0ae0*/  IMAD R7, R7, 0x300, RZ ;  /* 0x0000030007077824 */ /* 0x000fca00078e02ff */
[----:B------:R-:W-:-:S04]  /*0af0*/  IADD3 R7, P1, P2, R7, R69, R8 ;  /* 0x0000004507077210 */ /* 0x000fc80007a3e008 */
[----:B------:R-:W-:Y:S02]  /*0b00*/  IADD3.X R10, PT, PT, RZ, RZ, RZ, P1, P2 ;  /* 0x000000ffff0a7210 */ /* 0x000fe40000fe44ff */
[----:B------:R-:W-:-:S04]  /*0b10*/  LEA R8, P1, R7, UR10, 0x1 ;  /* 0x0000000a07087c11 */ /* 0x000fc8000f8208ff */
[----:B------:R-:W-:Y:S02]  /*0b20*/  LEA.HI.X R7, R7, UR11, R10, 0x1, P1 ;  /* 0x0000000b07077c11 */ /* 0x000fe400088f0c0a */
[----:B------:R-:W-:-:S05]  /*0b30*/  IADD3 R8, P1, PT, R8, 0x18000, RZ ;  /* 0x0001800008087810 */ /* 0x000fca0007f3e0ff */
[----:B------:R-:W-:Y:S02]  /*0b40*/  IMAD.X R9, RZ, RZ, R7, P1 ;  /* 0x000000ffff097224 */ /* 0x000fe400008e0607 */
[----:B------:R-:W-:-:S05]  /*0b50*/  IMAD R7, R72, 0x2, R53 ;  /* 0x0000000248077824 */ /* 0x000fca00078e0235 */
[----:B------:R-:W-:Y:S01]  /*0b60*/  @!PT LDS RZ, [RZ] ;  /* 0x00000000fffff984 */ /* 0x000fe20000000800 */
[----:B------:R-:W-:Y:S01]  /*0b70*/  @!PT LDS RZ, [RZ] ;  /* 0x00000000fffff984 */ /* 0x000fe20000000800 */
[----:B------:R-:W-:Y:S01]  /*0b80*/  @!PT LDS RZ, [RZ] ;  /* 0x00000000fffff984 */ /* 0x000fe20000000800 */
[----:B------:R2:W-:Y:S02]  /*0b90*/  LDGSTS.E.BYPASS.128 [R7], desc[UR8][R8.64] ;  /* 0x0000000008077fae */ /* 0x0005e4000b981808 */
.L_x_2:
[----:B------:R-:W-:Y:S05]  /*0ba0*/  BSYNC.RECONVERGENT B0 ;  /* 0x0000000000007941 */ /* 0x000fea0003800200 */
.L_x_1:
[----:B------:R-:W-:Y:S04]  /*0bb0*/  BSSY.RECONVERGENT B0, `(.L_x_0) ;  /* 0x0000018000007945 */ /* 0x000fe80003800200 */
[----:B------:R-:W-:Y:S05]  /*0bc0*/  @P0 BRA `(.L_x_3) ;  /* 0x0000000000580947 */ /* 0x000fea0003800000 */
[----:B-12---:R-:W-:Y:S01]  /*0bd0*/  VIADD R7, R74, 0x800 ;  /* 0x000008004a077836 */ /* 0x006fe20000000000 */
[----:B------:R-:W1:Y:S01]  /*0be0*/  LDC.64 R10, c[0x0][0x398] ;  /* 0x0000e600ff0a7b82 */ /* 0x000e620000000a00 */
[----:B------:R-:W-:Y:S02]  /*0bf0*/  IMAD R8, R0, 0xc000, RZ ;  /* 0x0000c00000087824 */ /* 0x000fe400078e02ff */
[----:B------:R-:W-:Y:S01]  /*0c00*/  IMAD R49, R6, 0x4000, R75 ;  /* 0x0000400006317824 */ /* 0x000fe200078e024b */
[----:B------:R-:W-:-:S05]  /*0c10*/  SHF.R.U32.HI R7, RZ, 0x6, R7 ;  /* 0x00000006ff077819 */ /* 0x000fca0000011607 */
[----:B------:R-:W-:-:S05]  /*0c20*/  IMAD R7, R7, 0x300, RZ ;  /* 0x0000030007077824 */ /* 0x000fca00078e02ff */
[----:B------:R-:W-:Y:S01]  /*0c30*/  IADD3 R9, P0, P1, R7, R69, R8 ;  /* 0x0000004507097210 */ /* 0x000fe2000791e008 */
[----:B------:R-:W-:-:S03]  /*0c40*/  IMAD R7, R0, 0x100, R49 ;  /* 0x0000010000077824 */ /* 0x000fc600078e0231 */
[----:B------:R-:W-:Y:S01]  /*0c50*/  IADD3.X R44, PT, PT, RZ, RZ, RZ, P0, P1 ;  /* 0x000000ffff2c7210 */ /* 0x000fe200007e24ff */
[----:B------:R-:W-:Y:S01]  /*0c60*/  VIADD R49, R7, 0x100 ;  /* 0x0000010007317836 */ /* 0x000fe20000000000 */
[----:B------:R-:W-:Y:S01]  /*0c70*/  LEA R8, P0, R9, UR10, 0x1 ;  /* 0x0000000a09087c11 */ /* 0x000fe2000f8008ff */
[----:B------:R-:W-:-:S03]  /*0c80*/  IMAD R7, R70, 0x2, R53 ;  /* 0x0000000246077824 */ /* 0x000fc600078e0235 */
[----:B------:R-:W-:Y:S01]  /*0c90*/  LEA.HI.X R9, R9, UR11, R44, 0x1, P0 ;  /* 0x0000000b09097c11 */ /* 0x000fe200080f0c2c */
[----:B-1----:R-:W-:Y:S01]  /*0ca0*/  IMAD.WIDE.U32 R10, R49, 0x4, R10 ;  /* 0x00000004310a7825 */ /* 0x002fe200078e000a */
[----:B------:R-:W-:-:S03]  /*0cb0*/  IADD3 R8, P0, PT, R8, 0x18000, RZ ;  /* 0x0001800008087810 */ /* 0x000fc60007f1e0ff */
[----:B------:R-:W-:Y:S02]  /*0cc0*/  IMAD R49, R51, 0x400, R68 ;  /* 0x0000040033317824 */ /* 0x000fe400078e0244 */
[----:B------:R-:W-:-:S05]  /*0cd0*/  IMAD.X R9, RZ, RZ, R9, P0 ;  /* 0x000000ffff097224 */ /* 0x000fca00000e0609 */
[----:B------:R-:W-:Y:S01]  /*0ce0*/  @!PT LDS RZ, [RZ] ;  /* 0x00000000fffff984 */ /* 0x000fe20000000800 */
[----:B------:R-:W-:Y:S01]  /*0cf0*/  @!PT LDS RZ, [RZ] ;  /* 0x00000000fffff984 */ /* 0x000fe20000000800 */
[----:B------:R-:W-:Y:S01]  /*0d00*/  @!PT LDS RZ, [RZ] ;  /* 0x00000000fffff984 */ /* 0x000fe20000000800 */
[----:B------:R3:W-:Y:S04]  /*0d10*/  LDGSTS.E.BYPASS.128 [R7], desc[UR8][R8.64] ;  /* 0x0000000008077fae */ /* 0x0007e8000b981808 */
[----:B------:R3:W-:Y:S02]  /*0d20*/  LDGSTS.E [R49], desc[UR8][R10.64] ;  /* 0x000000000a317fae */ /* 0x0007e4000b9a1008 */
.L_x_3:
[----:B------:R-:W-:Y:S05]  /*0d30*/  BSYNC.RECONVERGENT B0 ;  /* 0x0000000000007941 */ /* 0x000fea0003800200 */
.L_x_0:
[----:B------:R-:W0:Y:S01]  /*0d40*/  LDGDEPBAR ;  /* 0x00000000000079af */ /* 0x000e220000000000 */
[----:B------:R-:W4:Y:S01]  /*0d50*/  S2UR UR5, SR_CgaCtaId ;  /* 0x00000000000579c3 */ /* 0x000f220000008800 */
[----:B------:R-:W-:Y:S01]  /*0d60*/  UMOV UR4, 0x400 ;  /* 0x0000040000047882 */ /* 0x000fe20000000000 */
[C---:B------:R-:W-:Y:S01]  /*0d70*/  IMAD.SHL.U32 R82, R0.reuse, 0x2000, RZ ;  /* 0x0000200000527824 */ /* 0x040fe200078e00ff */
[----:B------:R-:W-:Y:S01]  /*0d80*/  UIADD3 UR6, UPT, UPT, UR4, 0x8000, URZ ;  /* 0x0000800004067890 */ /* 0x000fe2000fffe0ff */
[----:B------:R-:W-:Y:S01]  /*0d90*/  IMAD R87, R5, 0x40, R66 ;  /* 0x0000004005577824 */ /* 0x000fe200078e0242 */
[----:B------:R-:W-:Y:S01]  /*0da0*/  MOV R44, 0xf10 ;  /* 0x00000f10002c7802 */ /* 0x000fe20000000f00 */
[----:B-123--:R-:W-:Y:S01]  /*0db0*/  IMAD.SHL.U32 R7, R0, 0x400, RZ ;  /* 0x0000040000077824 */ /* 0x00efe200078e00ff */
[----:B------:R-:W-:Y:S02]  /*0dc0*/  LOP3.LUT R82, R82, 0x2000, RZ, 0xc0, !PT ;  /* 0x0000200052527812 */ /* 0x000fe400078ec0ff */
[----:B------:R-:W-:-:S02]  /*0dd0*/  SHF.R.U32.HI R8, RZ, 0x3, R87 ;  /* 0x00000003ff087819 */ /* 0x000fc40000011657 */
[----:B------:R-:W-:Y:S02]  /*0de0*/  LOP3.LUT R7, R7, 0x400, RZ, 0xc0, !PT ;  /* 0x0000040007077812 */ /* 0x000fe400078ec0ff */
[----:B------:R-:W-:Y:S01]  /*0df0*/  LOP3.LUT R87, R87, 0x38, R8, 0x78, !PT ;  /* 0x0000003857577812 */ /* 0x000fe200078e7808 */
[----:B------:R-:W-:-:S04]  /*0e00*/  DEPBAR.LE SB0, 0x1 ;  /* 0x000080400000791a */ /* 0x000fc80000000000 */
[----:B----4-:R-:W-:Y:S02]  /*0e10*/  ULEA UR7, UR5, UR4, 0x18 ;  /* 0x0000000405077291 */ /* 0x010fe4000f8ec0ff */
[----:B------:R-:W-:Y:S02]  /*0e20*/  UIADD3 UR4, UPT, UPT, UR4, 0x4000, URZ ;  /* 0x0000400004047890 */ /* 0x000fe4000fffe0ff */
[----:B------:R-:W-:Y:S02]  /*0e30*/  ULEA UR6, UR5, UR6, 0x18 ;  /* 0x0000000605067291 */ /* 0x000fe4000f8ec0ff */
[----:B------:R-:W-:Y:S01]  /*0e40*/  ULEA UR4, UR5, UR4, 0x18 ;  /* 0x0000000405047291 */ /* 0x000fe2000f8ec0ff */
[----:B------:R-:W-:-:S03]  /*0e50*/  VIADD R81, R82, UR7 ;  /* 0x0000000752517c36 */ /* 0x000fc60008000000 */
[----:B------:R-:W-:Y:S02]  /*0e60*/  VIADD R7, R7, UR6 ;  /* 0x0000000607077c36 */ /* 0x000fe40008000000 */
[----:B------:R-:W-:Y:S02]  /*0e70*/  VIADD R82, R82, UR4 ;  /* 0x0000000452527c36 */ /* 0x000fe40008000000 */
[----:B------:R-:W-:Y:S01]  /*0e80*/  IMAD R9, R65, 0x2, R81 ;  /* 0x0000000241097824 */ /* 0x000fe200078e0251 */
[----:B------:R-:W-:Y:S01]  /*0e90*/  BAR.SYNC.DEFER_BLOCKING 0x0 ;  /* 0x0000000000007b1d */ /* 0x000fe20000010000 */
[----:B------:R-:W-:Y:S02]  /*0ea0*/  IMAD R80, R64, 0x4, R7 ;  /* 0x0000000440507824 */ /* 0x000fe400078e0207 */
[----:B------:R-:W-:Y:S02]  /*0eb0*/  IMAD R87, R87, 0x2, R82 ;  /* 0x0000000257577824 */ /* 0x000fe400078e0252 */
[----:B------:R-:W-:Y:S01]  /*0ec0*/  IMAD.MOV.U32 R7, RZ, RZ, RZ ;  /* 0x000000ffff077224 */ /* 0x000fe200078e00ff */
[----:B------:R1:W2:Y:S04]  /*0ed0*/  LDSM.16.M88.4 R48, [R9] ;  /* 0x000000000930783b */ /* 0x0002a80000000200 */
[----:B------:R1:W3:Y:S04]  /*0ee0*/  LDS R84, [R80] ;  /* 0x0000000050547984 */ /* 0x0002e80000000800 */
[----:B------:R1:W4:Y:S02]  /*0ef0*/  LDSM.16.MT88.4 R56, [R87] ;  /* 0x000000005738783b */ /* 0x0003240000004200 */
[----:B-1234-:R-:W-:Y:S05]  /*0f00*/  CALL.REL.NOINC `($__internal_0_$__cuda_sm_10x_hmma_mdata_m16n8k32) ;  /* 0x0000000c00107944 */ /* 0x01efea0003c00000 */
[----:B------:R-:W-:Y:S01]  /*0f10*/  IMAD R86, R63, 0x2, R82 ;  /* 0x000000023f567824 */ /* 0x000fe200078e0252 */
[----:B------:R-:W-:Y:S01]  /*0f20*/  HMMA.SP.16832.F32 R40, R8, R56, R40, R77, 0x0 ;  /* 0x00004d380828723c */ /* 0x000fe20000005a28 */
[----:B------:R-:W-:-:S03]  /*0f30*/  MOV R44, 0xf70 ;  /* 0x00000f70002c7802 */ /* 0x000fc60000000f00 */
[----:B------:R1:W2:-:S15]  /*0f40*/  LDSM.16.MT88.4 R52, [R86] ;  /* 0x000000005634783b */ /* 0x00029e0000004200 */
[----:B------:R-:W-:-:S01]  /*0f50*/  NOP ;  /* 0x0000000000007918 */ /* 0x000fc20000000000 */
[----:B-12---:R-:W-:Y:S05]  /*0f60*/  CALL.REL.NOINC `($__internal_0_$__cuda_sm_10x_hmma_mdata_m16n8k32) ;  /* 0x0000000800f87944 */ /* 0x006fea0003c00000 */
        /* <DEDUP_REMOVED lines=13> */
[----:B------:R1:W2:Y:S01]  /*1040*/  LDS R84, [R80+0x80] ;  /* 0x0000800050547984 */ /* 0x0002a20000000800 */
[----:B------:R-:W-:Y:S01]  /*1050*/  HMMA.SP.16832.F32 R28, R8, R52, R28, R77, 0x0 ;  /* 0x00004d34081c723c */ /* 0x000fe20000005a1c */
[----:B------:R-:W-:Y:S02]  /*1060*/  MOV R44, 0x10a0 ;  /* 0x000010a0002c7802 */ /* 0x000fe40000000f00 */
[----:B------:R1:W3:Y:S04]  /*1070*/  LDSM.16.M88.4 R48, [R78] ;  /* 0x000000004e30783b */ /* 0x0002e80000000200 */
[----:B------:R1:W4:-:S13]  /*1080*/  LDSM.16.MT88.4 R56, [R87] ;  /* 0x000000005738783b */ /* 0x00031a0000004200 */
[----:B-1234-:R-:W-:Y:S05]  /*1090*/  CALL.REL.NOINC `($__internal_0_$__cuda_sm_10x_hmma_mdata_m16n8k32) ;  /* 0x0000000800ac7944 */ /* 0x01efea0003c00000 */
[----:B------:R1:W2:Y:S01]  /*10a0*/  LDSM.16.MT88.4 R52, [R86] ;  /* 0x000000005634783b */ /* 0x0002a20000004200 */
[----:B------:R-:W-:Y:S01]  /*10b0*/  HMMA.SP.16832.F32 R24, R8, R56, R24, R77, 0x0 ;  /* 0x00004d380818723c */ /* 0x000fe20000005a18 */
[----:B------:R-:W-:-:S15]  /*10c0*/  MOV R44, 0x10f0 ;  /* 0x000010f0002c7802 */ /* 0x000fde0000000f00 */
[----:B------:R-:W-:-:S04]  /*10d0*/  NOP ;  /* 0x0000000000007918 */ /* 0x000fc80000000000 */
[----:B-12---:R-:W-:Y:S05]  /*10e0*/  CALL.REL.NOINC `($__internal_0_$__cuda_sm_10x_hmma_mdata_m16n8k32) ;  /* 0x0000000800987944 */ /* 0x006fea0003c00000 */
        /* <DEDUP_REMOVED lines=10> */
[----:B------:R-:W-:Y:S01]  /*1190*/  IMAD R78, R46, 0x2, R81 ;  /* 0x000000022e4e7824 */ /* 0x000fe200078e0251 */
[----:B------:R1:W2:Y:S01]  /*11a0*/  LDS R84, [R80+0x40] ;  /* 0x0000400050547984 */ /* 0x0002a20000000800 */
[----:B------:R-:W-:Y:S01]  /*11b0*/  IMAD R86, R47, 0x2, R82 ;  /* 0x000000022f567824 */ /* 0x000fe200078e0252 */
[----:B------:R-:W-:Y:S01]  /*11c0*/  HMMA.SP.16832.F32 R12, R8, R52, R12, R77, 0x0 ;  /* 0x00004d34080c723c */ /* 0x000fe20000005a0c */
[----:B------:R-:W-:Y:S01]  /*11d0*/  MOV R44, 0x1210 ;  /* 0x00001210002c7802 */ /* 0x000fe20000000f00 */
[----:B------:R1:W3:Y:S04]  /*11e0*/  LDSM.16.M88.4 R48, [R78] ;  /* 0x000000004e30783b */ /* 0x0002e80000000200 */
[----:B------:R1:W4:-:S14]  /*11f0*/  LDSM.16.MT88.4 R56, [R86] ;  /* 0x000000005638783b */ /* 0x00031c0000004200 */
        /* <DEDUP_REMOVED lines=41> */
[----:B------:R-:W-:Y:S01]  /*1490*/  VIADD R0, R0, 0x1 ;  /* 0x0000000100007836 */ /* 0x000fe20000000000 */
[----:B------:R-:W-:Y:S01]  /*14a0*/  BAR.SYNC.DEFER_BLOCKING 0x0 ;  /* 0x0000000000007b1d */ /* 0x000fe20000010000 */
[----:B------:R-:W-:Y:S03]  /*14b0*/  HMMA.SP.16832.F32 R12, R8, R52, R12, R77, 0x0 ;  /* 0x00004d34080c723c */ /* 0x000fe60000005a0c */
[----:B------:R-:W-:-:S13]  /*14c0*/  ISETP.NE.AND P0, PT, R0, 0x40, PT ;  /* 0x000000400000780c */ /* 0x000fda0003f05270 */
[----:B------:R-:W-:Y:S05]  /*14d0*/  @P0 BRA `(.L_x_4) ;  /* 0xfffffff000dc0947 */ /* 0x000fea000383ffff */
[----:B------:R-:W-:Y:S01]  /*14e0*/  IMAD.SHL.U32 R6, R6, 0x80, RZ ;  /* 0x0000008006067824 */ /* 0x000fe200078e00ff */
[----:B------:R-:W1:Y:S01]  /*14f0*/  LDCU.64 UR4, c[0x0][0x390] ;  /* 0x00007200ff0477ac */ /* 0x000e620008000a00 */
[----:B------:R-:W-:Y:S01]  /*1500*/  IMAD.IADD R2, R71, 0x1, R66 ;  /* 0x0000000147027824 */ /* 0x000fe200078e0242 */
[----:B------:R-:W-:Y:S01]  /*1510*/  F2FP.F16.F32.PACK_AB R12, R13, R12 ;  /* 0x0000000c0d0c723e */ /* 0x000fe200000000ff */
[----:B------:R-:W-:Y:S01]  /*1520*/  IMAD.MOV.U32 R3, RZ, RZ, RZ ;  /* 0x000000ffff037224 */ /* 0x000fe200078e00ff */
[----:B------:R-:W-:Y:S01]  /*1530*/  LEA.HI R5, R5, R6, RZ, 0x1e ;  /* 0x0000000605057211 */ /* 0x000fe200078ff0ff */
[----:B------:R-:W-:Y:S01]  /*1540*/  IMAD R2, R67, 0x2, R2 ;  /* 0x0000000243027824 */ /* 0x000fe200078e0202 */
[----:B------:R-:W-:Y:S01]  /*1550*/  F2FP.F16.F32.PACK_AB R22, R23, R22 ;  /* 0x000000161716723e */ /* 0x000fe200000000ff */
[----:B------:R-:W-:Y:S01]  /*1560*/  IMAD.MOV.U32 R7, RZ, RZ, RZ ;  /* 0x000000ffff077224 */ /* 0x000fe200078e00ff */
[----:B------:R-:W-:Y:S01]  /*1570*/  F2FP.F16.F32.PACK_AB R23, R29, R28 ;  /* 0x0000001c1d17723e */ /* 0x000fe200000000ff */
[----:B------:R-:W-:Y:S01]  /*1580*/  IMAD R13, R76, 0x20, R5 ;  /* 0x000000204c0d7824 */ /* 0x000fe200078e0205 */
[----:B------:R-:W-:Y:S01]  /*1590*/  F2FP.F16.F32.PACK_AB R0, R41, R40 ;  /* 0x000000282900723e */ /* 0x000fe200000000ff */
[----:B------:R-:W-:Y:S01]  /*15a0*/  VIADD R4, R2, 0x8 ;  /* 0x0000000802047836 */ /* 0x000fe20000000000 */
[----:B------:R-:W-:Y:S01]  /*15b0*/  F2FP.F16.F32.PACK_AB R16, R17, R16 ;  /* 0x000000101110723e */ /* 0x000fe200000000ff */
[----:B------:R-:W-:Y:S01]  /*15c0*/  VIADD R41, R13, 0x10 ;  /* 0x000000100d297836 */ /* 0x000fe20000000000 */
[----:B------:R-:W-:Y:S01]  /*15d0*/  F2FP.F16.F32.PACK_AB R17, R39, R38 ;  /* 0x000000262711723e */ /* 0x000fe200000000ff */
[----:B------:R-:W-:Y:S01]  /*15e0*/  IMAD.WIDE.U32 R28, R13, 0x300, R2 ;  /* 0x000003000d1c7825 */ /* 0x000fe200078e0002 */
[----:B------:R-:W-:-:S02]  /*15f0*/  F2FP.F16.F32.PACK_AB R14, R15, R14 ;  /* 0x0000000e0f0e723e */ /* 0x000fc400000000ff */
[----:B------:R-:W-:Y:S01]  /*1600*/  F2FP.F16.F32.PACK_AB R18, R19, R18 ;  /* 0x000000121312723e */ /* 0x000fe200000000ff */
[----:B------:R-:W-:Y:S01]  /*1610*/  IMAD.MOV.U32 R5, RZ, RZ, RZ ;  /* 0x000000ffff057224 */ /* 0x000fe200078e00ff */
[----:B------:R-:W-:Y:S01]  /*1620*/  F2FP.F16.F32.PACK_AB R19, R33, R32 ;  /* 0x000000202113723e */ /* 0x000fe200000000ff */
[C---:B------:R-:W-:Y:S01]  /*1630*/  VIADD R6, R2.reuse, 0x10 ;  /* 0x0000001002067836 */ /* 0x040fe20000000000 */
[----:B------:R-:W-:Y:S01]  /*1640*/  F2FP.F16.F32.PACK_AB R15, R37, R36 ;  /* 0x00000024250f723e */ /* 0x000fe200000000ff */
[----:B------:R-:W-:Y:S01]  /*1650*/  VIADD R8, R2, 0x18 ;  /* 0x0000001802087836 */ /* 0x000fe20000000000 */
[----:B------:R-:W-:Y:S01]  /*1660*/  F2FP.F16.F32.PACK_AB R42, R43, R42 ;  /* 0x0000002a2b2a723e */ /* 0x000fe200000000ff */
[----:B------:R-:W-:Y:S01]  /*1670*/  IMAD.WIDE.U32 R10, R41, 0x300, R2 ;  /* 0x00000300290a7825 */ /* 0x000fe200078e0002 */
[C---:B-1----:R-:W-:Y:S02]  /*1680*/  LEA R2, P0, R28.reuse, UR4, 0x1 ;  /* 0x000000041c027c11 */ /* 0x042fe4000f8008ff */
[----:B------:R-:W-:Y:S01]  /*1690*/  F2FP.F16.F32.PACK_AB R20, R21, R20 ;  /* 0x000000141514723e */ /* 0x000fe200000000ff */
[----:B------:R-:W-:Y:S01]  /*16a0*/  IMAD.MOV.U32 R9, RZ, RZ, RZ ;  /* 0x000000ffff097224 */ /* 0x000fe200078e00ff */
[----:B------:R-:W-:Y:S01]  /*16b0*/  LEA.HI.X R3, R28, UR5, R29, 0x1, P0 ;  /* 0x000000051c037c11 */ /* 0x000fe200080f0c1d */
[----:B------:R-:W-:Y:S01]  /*16c0*/  IMAD.WIDE.U32 R44, R13, 0x300, R4 ;  /* 0x000003000d2c7825 */ /* 0x000fe200078e0004 */
[----:B------:R-:W-:-:S02]  /*16d0*/  F2FP.F16.F32.PACK_AB R21, R35, R34 ;  /* 0x000000222315723e */ /* 0x000fc400000000ff */
[----:B------:R-:W-:Y:S01]  /*16e0*/  F2FP.F16.F32.PACK_AB R26, R27, R26 ;  /* 0x0000001a1b1a723e */ /* 0x000fe200000000ff */
[--C-:B------:R-:W-:Y:S01]  /*16f0*/  IMAD.WIDE.U32 R46, R13, 0x300, R6.reuse ;  /* 0x000003000d2e7825 */ /* 0x100fe200078e0006 */
[----:B------:R-:W-:Y:S01]  /*1700*/  LEA R32, P0, R44, UR4, 0x1 ;  /* 0x000000042c207c11 */ /* 0x000fe2000f8008ff */
[----:B------:R1:W-:Y:S01]  /*1710*/  STG.E.U16 desc[UR8][R2.64], R0 ;  /* 0x0000000002007986 */ /* 0x0003e2000c101508 */
[----:B------:R-:W-:Y:S01]  /*1720*/  F2FP.F16.F32.PACK_AB R24, R25, R24 ;  /* 0x000000181918723e */ /* 0x000fe200000000ff */
[----:B------:R-:W-:Y:S01]  /*1730*/  IMAD.WIDE.U32 R38, R41, 0x300, R6 ;  /* 0x0000030029267825 */ /* 0x000fe200078e0006 */
[----:B------:R-:W-:Y:S01]  /*1740*/  LEA R34, P1, R46, UR4, 0x1 ;  /* 0x000000042e227c11 */ /* 0x000fe2000f8208ff */
[----:B------:R2:W-:Y:S01]  /*1750*/  STG.E.U16 desc[UR8][R2.64+0x10], R15 ;  /* 0x0000100f02007986 */ /* 0x0005e2000c101508 */
[----:B------:R-:W-:Y:S01]  /*1760*/  PRMT R25, R42, 0x7632, R25 ;  /* 0x000076322a197816 */ /* 0x000fe20000000019 */
[----:B------:R-:W-:Y:S01]  /*1770*/  IMAD.WIDE.U32 R6, R13, 0x300, R8 ;  /* 0x000003000d067825 */ /* 0x000fe200078e0008 */
[----:B------:R-:W-:Y:S01]  /*1780*/  PRMT R13, R0, 0x7632, R13 ;  /* 0x00007632000d7816 */ /* 0x000fe2000000000d */
[----:B------:R-:W-:Y:S01]  /*1790*/  STG.E.U16 desc[UR8][R2.64+0x3000], R42 ;  /* 0x0030002a02007986 */ /* 0x000fe2000c101508 */
[----:B------:R-:W-:Y:S01]  /*17a0*/  PRMT R27, R15, 0x7632, R27 ;  /* 0x000076320f1b7816 */ /* 0x000fe2000000001b */
[----:B------:R-:W-:Y:S01]  /*17b0*/  IMAD.WIDE.U32 R36, R41, 0x300, R4 ;  /* 0x0000030029247825 */ /* 0x000fe200078e0004 */
[----:B------:R-:W-:Y:S01]  /*17c0*/  F2FP.F16.F32.PACK_AB R30, R31, R30 ;  /* 0x0000001e1f1e723e */ /* 0x000fe200000000ff */
[----:B------:R3:W-:Y:S01]  /*17d0*/  STG.E.U16 desc[UR8][R2.64+0x2], R13 ;  /* 0x0000020d02007986 */ /* 0x0007e2000c101508 */
[----:B------:R-:W-:Y:S01]  /*17e0*/  LEA.HI.X R33, R44, UR5, R45, 0x1, P0 ;  /* 0x000000052c217c11 */ /* 0x000fe200080f0c2d */
[----:B------:R-:W-:Y:S01]  /*17f0*/  IMAD.WIDE.U32 R40, R41, 0x300, R8 ;  /* 0x0000030029287825 */ /* 0x000fe200078e0008 */
[----:B-1----:R-:W-:Y:S01]  /*1800*/  PRMT R0, R17, 0x7632, R0 ;  /* 0x0000763211007816 */ /* 0x002fe20000000000 */
[----:B------:R-:W-:Y:S01]  /*1810*/  STG.E.U16 desc[UR8][R2.64+0x3002], R25 ;  /* 0x0030021902007986 */ /* 0x000fe2000c101508 */
[----:B------:R-:W-:-:S02]  /*1820*/  PRMT R31, R19, 0x7632, R31 ;  /* 0x00007632131f7816 */ /* 0x000fc4000000001f */
[----:B------:R-:W-:Y:S01]  /*1830*/  LEA.HI.X R35, R46, UR5, R47, 0x1, P1 ;  /* 0x000000052e237c11 */ /* 0x000fe200088f0c2f */
[----:B------:R-:W-:Y:S01]  /*1840*/  STG.E.U16 desc[UR8][R2.64+0x12], R27 ;  /* 0x0000121b02007986 */ /* 0x000fe2000c101508 */
[----:B------:R-:W-:Y:S02]  /*1850*/  LEA R28, P2, R6, UR4, 0x1 ;  /* 0x00000004061c7c11 */ /* 0x000fe4000f8408ff */
[----:B--2---:R-:W-:Y:S01]  /*1860*/  PRMT R15, R23, 0x7632, R15 ;  /* 0x00007632170f7816 */ /* 0x004fe2000000000f */
[----:B------:R1:W-:Y:S01]  /*1870*/  STG.E.U16 desc[UR8][R32.64+0x3000], R17 ;  /* 0x0030001120007986 */ /* 0x0003e2000c101508 */
[----:B---3--:R-:W-:Y:S02]  /*1880*/  PRMT R13, R21, 0x7632, R13 ;  /* 0x00007632150d7816 */ /* 0x008fe4000000000d */
[----:B------:R-:W-:Y:S01]  /*1890*/  LEA R4, P3, R10, UR4, 0x1 ;  /* 0x000000040a047c11 */ /* 0x000fe2000f8608ff */
[----:B------:R2:W-:Y:S01]  /*18a0*/  STG.E.U16 desc[UR8][R32.64+0x3002], R0 ;  /* 0x0030020020007986 */ /* 0x0005e2000c101508 */
[----:B------:R-:W-:-:S02]  /*18b0*/  LEA.HI.X R29, R6, UR5, R7, 0x1, P2 ;  /* 0x00000005061d7c11 */ /* 0x000fc400090f0c07 */
[----:B------:R-:W-:Y:S01]  /*18c0*/  LEA.HI.X R5, R10, UR5, R11, 0x1, P3 ;  /* 0x000000050a057c11 */ /* 0x000fe200098f0c0b */
[----:B------:R-:W-:Y:S01]  /*18d0*/  STG.E.U16 desc[UR8][R2.64+0x20], R19 ;  /* 0x0000201302007986 */ /* 0x000fe2000c101508 */
[----:B------:R-:W-:Y:S02]  /*18e0*/  LEA R10, P0, R36, UR4, 0x1 ;  /* 0x00000004240a7c11 */ /* 0x000fe4000f8008ff */
[----:B------:R-:W-:Y:S01]  /*18f0*/  LEA R8, P1, R38, UR4, 0x1 ;  /* 0x0000000426087c11 */ /* 0x000fe2000f8208ff */
[----:B------:R-:W-:Y:S01]  /*1900*/  STG.E.U16 desc[UR8][R2.64+0x22], R31 ;  /* 0x0000221f02007986 */ /* 0x000fe2000c101508 */
[----:B-1----:R-:W-:Y:S02]  /*1910*/  PRMT R17, R20, 0x7632, R17 ;  /* 0x0000763214117816 */ /* 0x002fe40000000011 */
[----:B------:R-:W-:Y:S01]  /*1920*/  LEA.HI.X R11, R36, UR5, R37, 0x1, P0 ;  /* 0x00000005240b7c11 */ /* 0x000fe200080f0c25 */
[----:B------:R-:W-:Y:S01]  /*1930*/  STG.E.U16 desc[UR8][R34.64+0x3000], R21 ;  /* 0x0030001522007986 */ /* 0x000fe2000c101508 */
[----:B--2---:R-:W-:-:S02]  /*1940*/  PRMT R0, R30, 0x7632, R0 ;  /* 0x000076321e007816 */ /* 0x004fc40000000000 */
[----:B------:R-:W-:Y:S01]  /*1950*/  LEA.HI.X R9, R38, UR5, R39, 0x1, P1 ;  /* 0x0000000526097c11 */ /* 0x000fe200088f0c27 */
[----:B------:R1:W-:Y:S01]  /*1960*/  STG.E.U16 desc[UR8][R34.64+0x3002], R13 ;  /* 0x0030020d22007986 */ /* 0x0003e2000c101508 */
[----:B------:R-:W-:-:S03]  /*1970*/  LEA R6, P2, R40, UR4, 0x1 ;  /* 0x0000000428067c11 */ /* 0x000fc6000f8408ff */
[----:B------:R-:W-:Y:S01]  /*1980*/  STG.E.U16 desc[UR8][R2.64+0x30], R23 ;  /* 0x0000301702007986 */ /* 0x000fe2000c101508 */
[----:B------:R-:W-:-:S03]  /*1990*/  LEA.HI.X R7, R40, UR5, R41, 0x1, P2 ;  /* 0x0000000528077c11 */ /* 0x000fc600090f0c29 */
[----:B------:R2:W-:Y:S04]  /*19a0*/  STG.E.U16 desc[UR8][R2.64+0x32], R15 ;  /* 0x0000320f02007986 */ /* 0x0005e8000c101508 */
[----:B------:R3:W-:Y:S01]  /*19b0*/  STG.E.U16 desc[UR8][R28.64+0x3002], R0 ;  /* 0x003002001c007986 */ /* 0x0007e2000c101508 */
[----:B-1----:R-:W-:-:S03]  /*19c0*/  PRMT R13, R26, 0x7632, R13 ;  /* 0x000076321a0d7816 */ /* 0x002fc6000000000d */
[----:B------:R-:W-:Y:S01]  /*19d0*/  STG.E.U16 desc[UR8][R28.64+0x3000], R30 ;  /* 0x0030001e1c007986 */ /* 0x000fe2000c101508 */
[----:B--2---:R-:W-:-:S03]  /*19e0*/  PRMT R3, R24, 0x7632, R3 ;  /* 0x0000763218037816 */ /* 0x004fc60000000003 */
[----:B------:R-:W-:Y:S01]  /*19f0*/  STG.E.U16 desc[UR8][R4.64], R24 ;  /* 0x0000001804007986 */ /* 0x000fe2000c101508 */
[----:B------:R-:W-:Y:S02]  /*1a00*/  PRMT R2, R16, 0x7632, R2 ;  /* 0x0000763210027816 */ /* 0x000fe40000000002 */
[----:B---3--:R-:W-:Y:S01]  /*1a10*/  PRMT R0, R22, 0x7632, R0 ;  /* 0x0000763216007816 */ /* 0x008fe20000000000 */
[----:B------:R1:W-:Y:S04]  /*1a20*/  STG.E.U16 desc[UR8][R4.64+0x2], R3 ;  /* 0x0000020304007986 */ /* 0x0003e8000c101508 */
[----:B------:R-:W-:Y:S04]  /*1a30*/  STG.E.U16 desc[UR8][R4.64+0x3000], R26 ;  /* 0x0030001a04007986 */ /* 0x000fe8000c101508 */
[----:B------:R-:W-:Y:S01]  /*1a40*/  STG.E.U16 desc[UR8][R4.64+0x3002], R13 ;  /* 0x0030020d04007986 */ /* 0x000fe2000c101508 */
[----:B-1----:R-:W-:-:S03]  /*1a50*/  PRMT R3, R18, 0x7632, R3 ;  /* 0x0000763212037816 */ /* 0x002fc60000000003 */
[----:B------:R-:W-:Y:S04]  /*1a60*/  STG.E.U16 desc[UR8][R4.64+0x10], R20 ;  /* 0x0000101404007986 */ /* 0x000fe8000c101508 */
[----:B------:R-:W-:Y:S04]  /*1a70*/  STG.E.U16 desc[UR8][R4.64+0x12], R17 ;  /* 0x0000121104007986 */ /* 0x000fe8000c101508 */
[----:B------:R-:W-:Y:S04]  /*1a80*/  STG.E.U16 desc[UR8][R10.64+0x3000], R22 ;  /* 0x003000160a007986 */ /* 0x000fe8000c101508 */
[----:B------:R1:W-:Y:S04]  /*1a90*/  STG.E.U16 desc[UR8][R10.64+0x3002], R0 ;  /* 0x003002000a007986 */ /* 0x0003e8000c101508 */
[----:B------:R-:W-:Y:S04]  /*1aa0*/  STG.E.U16 desc[UR8][R4.64+0x20], R16 ;  /* 0x0000201004007986 */ /* 0x000fe8000c101508 */
[----:B------:R-:W-:Y:S04]  /*1ab0*/  STG.E.U16 desc[UR8][R4.64+0x22], R2 ;  /* 0x0000220204007986 */ /* 0x000fe8000c101508 */
[----:B------:R-:W-:Y:S01]  /*1ac0*/  STG.E.U16 desc[UR8][R8.64+0x3000], R18 ;  /* 0x0030001208007986 */ /* 0x000fe2000c101508 */
[----:B-1----:R-:W-:-:S03]  /*1ad0*/  PRMT R11, R12, 0x7632, R11 ;  /* 0x000076320c0b7816 */ /* 0x002fc6000000000b */
[----:B------:R1:W-:Y:S04]  /*1ae0*/  STG.E.U16 desc[UR8][R8.64+0x3002], R3 ;  /* 0x0030020308007986 */ /* 0x0003e8000c101508 */
[----:B------:R-:W-:Y:S04]  /*1af0*/  STG.E.U16 desc[UR8][R4.64+0x30], R12 ;  /* 0x0000300c04007986 */ /* 0x000fe8000c101508 */
[----:B------:R-:W-:Y:S01]  /*1b00*/  STG.E.U16 desc[UR8][R4.64+0x32], R11 ;  /* 0x0000320b04007986 */ /* 0x000fe2000c101508 */
[----:B-1----:R-:W-:-:S03]  /*1b10*/  PRMT R9, R14, 0x7632, R9 ;  /* 0x000076320e097816 */ /* 0x002fc60000000009 */
[----:B------:R-:W-:Y:S04]  /*1b20*/  STG.E.U16 desc[UR8][R6.64+0x3000], R14 ;  /* 0x0030000e06007986 */ /* 0x000fe8000c101508 */
[----:B------:R-:W-:Y:S01]  /*1b30*/  STG.E.U16 desc[UR8][R6.64+0x3002], R9 ;  /* 0x0030020906007986 */ /* 0x000fe2000c101508 */
[----:B------:R-:W-:Y:S05]  /*1b40*/  EXIT ;  /* 0x000000000000794d */ /* 0x000fea0003800000 */
        .weak           $__internal_0_$__cuda_sm_10x_hmma_mdata_m16n8k32
        .type           $__internal_0_$__cuda_sm_10x_hmma_mdata_m16n8k32,@function
        .size           $__internal_0_$__cuda_sm_10x_hmma_mdata_m16n8k32,(.L_x_6 - $__internal_0_$__cuda_sm_10x_hmma_mdata_m16n8k32)
$__internal_0_$__cuda_sm_10x_hmma_mdata_m16n8k32:
[----:B------:R-:W1:Y:S01]  /*1b50*/  S2R R78, SR_LANEID ;  /* 0x00000000004e7919 */ /* 0x000e620000000000 */
[----:B------:R-:W-:Y:S01]  /*1b60*/  VIADD R79, R7, 0x1 ;  /* 0x00000001074f7836 */ /* 0x000fe20000000000 */
[----:B------:R-:W-:Y:S04]  /*1b70*/  SHFL.IDX PT, R11, R84, R7, 0x1c03 ;  /* 0x001c0307540b7589 */ /* 0x000fe800000e0000 */
[----:B------:R-:W2:Y:S01]  /*1b80*/  SHFL.IDX PT, R9, R84, R79, 0x1c03 ;  /* 0x001c034f54097589 */ /* 0x000ea200000e0000 */
[----:B-1----:R-:W-:-:S05]  /*1b90*/  IMAD.SHL.U32 R78, R78, 0x4, RZ ;  /* 0x000000044e4e7824 */ /* 0x002fca00078e00ff */
[----:B------:R-:W-:-:S04]  /*1ba0*/  LOP3.LUT R78, R78, 0xc, RZ, 0xe2, !PT ;  /* 0x0000000c4e4e7812 */ /* 0x000fc800078ee2ff */
[-C--:B--2---:R-:W-:Y:S02]  /*1bb0*/  SHF.R.U32.HI R9, RZ, R78.reuse, R9 ;  /* 0x0000004eff097219 */ /* 0x084fe40000011609 */
[----:B------:R-:W-:-:S03]  /*1bc0*/  SHF.R.U32.HI R11, RZ, R78, R11 ;  /* 0x0000004eff0b7219 */ /* 0x000fc6000001160b */
[----:B------:R-:W-:-:S05]  /*1bd0*/  IMAD.SHL.U32 R8, R9, 0x10, RZ ;  /* 0x0000001009087824 */ /* 0x000fca00078e00ff */
[----:B------:R-:W-:-:S04]  /*1be0*/  LOP3.LUT R77, R11, 0xf000f, R8, 0xe2, !PT ;  /* 0x000f000f0b4d7812 */ /* 0x000fc800078ee208 */
[--C-:B------:R-:W-:Y:S02]  /*1bf0*/  SHF.R.U32.HI R8, RZ, 0x3, R77.reuse ;  /* 0x00000003ff087819 */ /* 0x100fe4000001164d */
[--C-:B------:R-:W-:Y:S02]  /*1c00*/  SHF.R.U32.HI R11, RZ, 0x1, R77.reuse ;  /* 0x00000001ff0b7819 */ /* 0x100fe4000001164d */
[C---:B------:R-:W-:Y:S01]  /*1c10*/  LOP3.LUT R9, R77.reuse, RZ, R8, 0x50, !PT ;  /* 0x000000ff4d097212 */ /* 0x040fe200078e5008 */
[----:B------:R-:W-:Y:S01]  /*1c20*/  IMAD.SHL.U32 R8, R77, 0x4, RZ ;  /* 0x000000044d087824 */ /* 0x000fe200078e00ff */
[----:B------:R-:W-:-:S04]  /*1c30*/  SHF.R.U32.HI R10, RZ, 0x2, R77 ;  /* 0x00000002ff0a7819 */ /* 0x000fc8000001164d */
[----:B------:R-:W-:Y:S02]  /*1c40*/  LOP3.LUT R9, R9, R10, R11, 0xf2, !PT ;  /* 0x0000000a09097212 */ /* 0x000fe400078ef20b */
[----:B------:R-:W-:Y:S02]  /*1c50*/  LOP3.LUT R8, R8, 0xcccccccc, R10, 0xe2, !PT ;  /* 0xcccccccc08087812 */ /* 0x000fe400078ee20a */
[----:B------:R-:W-:Y:S02]  /*1c60*/  LOP3.LUT P0, RZ, R9, 0x1, RZ, 0xc0, !PT ;  /* 0x0000000109ff7812 */ /* 0x000fe4000780c0ff */
[----:B------:R-:W-:Y:S02]  /*1c70*/  LOP3.LUT R10, R77, 0xfffffff0, R8, 0xe2, !PT ;  /* 0xfffffff04d0a7812 */ /* 0x000fe400078ee208 */
[----:B------:R-:W-:Y:S02]  /*1c80*/  LOP3.LUT P1, RZ, R9, 0x10000, RZ, 0xc0, !PT ;  /* 0x0001000009ff7812 */ /* 0x000fe4000782c0ff */
[----:B------:R-:W-:-:S02]  /*1c90*/  SEL R77, R10, R77, P0 ;  /* 0x0000004d0a4d7207 */ /* 0x000fc40000000000 */
[----:B------:R-:W-:Y:S02]  /*1ca0*/  LOP3.LUT P2, RZ, R9, 0x10, RZ, 0xc0, !PT ;  /* 0x0000001009ff7812 */ /* 0x000fe4000784c0ff */
[----:B------:R-:W-:Y:S02]  /*1cb0*/  LOP3.LUT R11, R77, 0xfff0ffff, R8, 0xe2, !PT ;  /* 0xfff0ffff4d0b7812 */ /* 0x000fe400078ee208 */
[----:B------:R-:W-:Y:S02]  /*1cc0*/  LOP3.LUT P3, RZ, R9, 0x100000, RZ, 0xc0, !PT ;  /* 0x0010000009ff7812 */ /* 0x000fe4000786c0ff */
[----:B------:R-:W-:-:S04]  /*1cd0*/  SEL R11, R11, R77, P1 ;  /* 0x0000004d0b0b7207 */ /* 0x000fc80000800000 */
[----:B------:R-:W-:-:S04]  /*1ce0*/  LOP3.LUT R10, R11, 0xffffff0f, R8, 0xe2, !PT ;  /* 0xffffff0f0b0a7812 */ /* 0x000fc800078ee208 */
[----:B------:R-:W-:-:S04]  /*1cf0*/  SEL R11, R10, R11, P2 ;  /* 0x0000000b0a0b7207 */ /* 0x000fc80001000000 */
[----:B------:R-:W-:-:S04]  /*1d00*/  LOP3.LUT R10, R11, 0xff0fffff, R8, 0xe2, !PT ;  /* 0xff0fffff0b0a7812 */ /* 0x000fc800078ee208 */
[----:B------:R-:W-:-:S05]  /*1d10*/  SEL R10, R10, R11, P3 ;  /* 0x0000000b0a0a7207 */ /* 0x000fca0001800000 */
[----:B------:R-:W1:Y:S04]  /*1d20*/  SHFL.IDX PT, R79, R10, 0x1, 0x1c03 ;  /* 0x003c03000a4f7f89 */ /* 0x000e6800000e0000 */
[----:B------:R-:W2:Y:S04]  /*1d30*/  SHFL.IDX PT, R9, R10, 0x2, 0x1c03 ;  /* 0x005c03000a097f89 */ /* 0x000ea800000e0000 */
[----:B------:R-:W3:Y:S04]  /*1d40*/  SHFL.IDX PT, R11, R10, RZ, 0x1c03 ;  /* 0x001c03ff0a0b7589 */ /* 0x000ee800000e0000 */
[----:B------:R4:W5:Y:S02]  /*1d50*/  SHFL.IDX PT, R77, R10, 0x3, 0x1c03 ;  /* 0x007c03000a4d7f89 */ /* 0x00096400000e0000 */
[----:B----4-:R-:W-:-:S02]  /*1d60*/  PRMT R10, R49, 0x1032, RZ ;  /* 0x00001032310a7816 */ /* 0x010fc400000000ff */
[-C--:B-1----:R-:W-:Y:S01]  /*1d70*/  SHF.R.U32.HI R8, RZ, R78.reuse, R79 ;  /* 0x0000004eff087219 */ /* 0x082fe2000001164f */
[----:B------:R-:W-:Y:S01]  /*1d80*/  IMAD.MOV.U32 R79, RZ, RZ, 0x0 ;  /* 0x00000000ff4f7424 */ /* 0x000fe200078e00ff */
[----:B--2---:R-:W-:-:S03]  /*1d90*/  SHF.R.U32.HI R9, RZ, R78, R9 ;  /* 0x0000004eff097219 */ /* 0x004fc60000011609 */
[----:B------:R-:W-:Y:S01]  /*1da0*/  IMAD.SHL.U32 R8, R8, 0x10, RZ ;  /* 0x0000001008087824 */ /* 0x000fe200078e00ff */
[-C--:B---3--:R-:W-:Y:S01]  /*1db0*/  SHF.R.U32.HI R11, RZ, R78.reuse, R11 ;  /* 0x0000004eff0b7219 */ /* 0x088fe2000001160b */
[----:B------:R-:W-:Y:S01]  /*1dc0*/  IMAD.SHL.U32 R9, R9, 0x100, RZ ;  /* 0x0000010009097824 */ /* 0x000fe200078e00ff */
[----:B-----5:R-:W-:Y:S02]  /*1dd0*/  SHF.R.U32.HI R77, RZ, R78, R77 ;  /* 0x0000004eff4d7219 */ /* 0x020fe4000001164d */
[----:B------:R-:W-:Y:S02]  /*1de0*/  LOP3.LUT R8, R11, 0xff0fff0f, R8, 0xe2, !PT ;  /* 0xff0fff0f0b087812 */ /* 0x000fe400078ee208 */
[----:B------:R-:W-:Y:S01]  /*1df0*/  PRMT R11, R50, 0x1032, RZ ;  /* 0x00001032320b7816 */ /* 0x000fe200000000ff */
[----:B------:R-:W-:Y:S01]  /*1e00*/  IMAD.SHL.U32 R77, R77, 0x1000, RZ ;  /* 0x000010004d4d7824 */ /* 0x000fe200078e00ff */
[----:B------:R-:W-:Y:S02]  /*1e10*/  LOP3.LUT R8, R8, 0xf0fff0ff, R9, 0xe2, !PT ;  /* 0xf0fff0ff08087812 */ /* 0x000fe400078ee209 */
[----:B------:R-:W-:-:S02]  /*1e20*/  PRMT R9, R48, 0x1032, RZ ;  /* 0x0000103230097816 */ /* 0x000fc400000000ff */
[----:B------:R-:W-:Y:S02]  /*1e30*/  LOP3.LUT R77, R8, 0xfff0fff, R77, 0xe2, !PT ;  /* 0x0fff0fff084d7812 */ /* 0x000fe400078ee24d */
[----:B------:R-:W-:Y:S02]  /*1e40*/  PRMT R78, R51, 0x1032, RZ ;  /* 0x00001032334e7816 */ /* 0x000fe400000000ff */
[----:B------:R-:W-:Y:S02]  /*1e50*/  SEL R8, R9, R48, P0 ;  /* 0x0000003009087207 */ /* 0x000fe40000000000 */
[----:B------:R-:W-:Y:S02]  /*1e60*/  SEL R9, R10, R49, P1 ;  /* 0x000000310a097207 */ /* 0x000fe40000800000 */
[----:B------:R-:W-:Y:S02]  /*1e70*/  SEL R10, R11, R50, P2 ;  /* 0x000000320b0a7207 */ /* 0x000fe40001000000 */
[----:B------:R-:W-:Y:S01]  /*1e80*/  SEL R11, R78, R51, P3 ;  /* 0x000000334e0b7207 */ /* 0x000fe20001800000 */
[----:B------:R-:W-:-:S04]  /*1e90*/  IMAD.MOV.U32 R78, RZ, RZ, R44 ;  /* 0x000000ffff4e7224 */ /* 0x000fc800078e002c */
[----:B------:R-:W-:Y:S05]  /*1ea0*/  RET.REL.NODEC R78 `(_Z25sp_mmad_shared_16832_testP6__halfS0_S0_Pj) ;  /* 0xffffffe04e547950 */ /* 0x000fea0003c3ffff */
.L_x_5:
[----:B------:R-:W-:-:S00]  /*1eb0*/  BRA `(.L_x_5) ;  /* 0xfffffffc00fc7947 */ /* 0x000fc0000383ffff */
[----:B------:R-:W-:-:S00]  /*1ec0*/  NOP ;  /* 0x0000000000007918 */ /* 0x000fc00000000000 */
        /* <DEDUP_REMOVED lines=11> */
.L_x_6:


//--------------------- .nv.shared._Z25sp_mmad_shared_16832_testP6__halfS0_S0_Pj --------------------------
	.section	.nv.shared._Z25sp_mmad_shared_16832_testP6__halfS0_S0_Pj,"aw",@nobits
	.sectionflags	@""
	.align	4
.nv.shared._Z25sp_mmad_shared_16832_testP6__halfS0_S0_Pj:
	.zero		35840


//--------------------- .nv.shared.reserved.0     --------------------------
	.section	.nv.shared.reserved.0,"aw",@nobits
	.weak		__nv_reservedSMEM_offset_0_alias
	.size		__nv_reservedSMEM_offset_0_alias, 0, 64
	.other		__nv_reservedSMEM_offset_0_alias,@"STO_CUDA_RESERVED_SHARED STV_DEFAULT"
__nv_reservedSMEM_offset_0_alias:
	.zero		0
	.zero		64


//--------------------- .nv.constant0._Z25sp_mmad_shared_16832_testP6__halfS0_S0_Pj --------------------------
	.section	.nv.constant0._Z25sp_mmad_shared_16832_testP6__halfS0_S0_Pj,"a",@progbits
	.sectionflags	@""
	.align	4
.nv.constant0._Z25sp_mmad_shared_16832_testP6__halfS0_S0_Pj:
	.zero		928


//--------------------- SYMBOLS --------------------------

	.type		.nv.reservedSmem.offset0,@object
	.size		.nv.reservedSmem.offset0,0x4
	.type		.nv.reservedSmem.cap,@object
	.size		.nv.reservedSmem.cap,0x4
